//
// Generated by NVIDIA NVVM Compiler
//
// Compiler Build ID: CL-36424714
// Cuda compilation tools, release 13.0, V13.0.88
// Based on NVVM 20.0.0
//

.version 9.0
.target sm_100
.address_size 64

	// .globl	_Z3caliiiPPiiiiii
// _ZZ3caliiiPPiiiiiiE2ab has been demoted
// _ZZ3caliiiPPiiiiiiE2ak has been demoted
// _ZZ3caliiiPPiiiiiiE2kb has been demoted

.visible .entry _Z3caliiiPPiiiiii(
	.param .u32 _Z3caliiiPPiiiiii_param_0,
	.param .u32 _Z3caliiiPPiiiiii_param_1,
	.param .u32 _Z3caliiiPPiiiiii_param_2,
	.param .u64 .ptr .align 1 _Z3caliiiPPiiiiii_param_3,
	.param .u32 _Z3caliiiPPiiiiii_param_4,
	.param .u32 _Z3caliiiPPiiiiii_param_5,
	.param .u32 _Z3caliiiPPiiiiii_param_6,
	.param .u32 _Z3caliiiPPiiiiii_param_7,
	.param .u32 _Z3caliiiPPiiiiii_param_8
)
{
	.reg .pred 	%p<33>;
	.reg .b32 	%r<259>;
	.reg .b64 	%rd<31>;
	// demoted variable
	.shared .align 4 .b8 _ZZ3caliiiPPiiiiiiE2ab[4096];
	// demoted variable
	.shared .align 4 .b8 _ZZ3caliiiPPiiiiiiE2ak[4096];
	// demoted variable
	.shared .align 4 .b8 _ZZ3caliiiPPiiiiiiE2kb[4096];
	ld.param.u32 	%r84, [_Z3caliiiPPiiiiii_param_0];
	ld.param.u32 	%r85, [_Z3caliiiPPiiiiii_param_1];
	ld.param.u32 	%r90, [_Z3caliiiPPiiiiii_param_2];
	ld.param.u64 	%rd4, [_Z3caliiiPPiiiiii_param_3];
	ld.param.u32 	%r86, [_Z3caliiiPPiiiiii_param_4];
	ld.param.u32 	%r91, [_Z3caliiiPPiiiiii_param_5];
	ld.param.u32 	%r87, [_Z3caliiiPPiiiiii_param_6];
	ld.param.u32 	%r88, [_Z3caliiiPPiiiiii_param_7];
	ld.param.u32 	%r89, [_Z3caliiiPPiiiiii_param_8];
	cvta.to.global.u64 	%rd1, %rd4;
	mov.u32 	%r92, %ctaid.x;
	add.s32 	%r1, %r90, %r92;
	mov.u32 	%r2, %ctaid.y;
	mov.u32 	%r3, %tid.x;
	mov.u32 	%r4, %tid.y;
	mad.lo.s32 	%r5, %r1, %r84, %r3;
	mad.lo.s32 	%r6, %r84, %r2, %r4;
	mul.lo.s32 	%r93, %r91, %r84;
	setp.gt.s32 	%p1, %r93, %r5;
	@%p1 bra 	$L__BB0_55;
	mad.lo.s32 	%r94, %r84, %r87, %r84;
	min.s32 	%r95, %r94, %r85;
	setp.ge.s32 	%p2, %r5, %r95;
	mul.lo.s32 	%r96, %r88, %r84;
	setp.gt.s32 	%p3, %r96, %r6;
	or.pred  	%p4, %p2, %p3;
	@%p4 bra 	$L__BB0_55;
	mad.lo.s32 	%r97, %r84, %r89, %r84;
	min.s32 	%r98, %r97, %r85;
	setp.ge.s32 	%p5, %r6, %r98;
	@%p5 bra 	$L__BB0_55;
	mul.wide.s32 	%rd5, %r5, 8;
	add.s64 	%rd2, %rd1, %rd5;
	ld.global.u64 	%rd3, [%rd2];
	mul.wide.s32 	%rd6, %r6, 4;
	add.s64 	%rd7, %rd3, %rd6;
	ld.u32 	%r99, [%rd7];
	shl.b32 	%r100, %r3, 7;
	mov.u32 	%r101, _ZZ3caliiiPPiiiiiiE2ab;
	add.s32 	%r7, %r101, %r100;
	shl.b32 	%r102, %r4, 2;
	add.s32 	%r8, %r7, %r102;
	st.shared.u32 	[%r8], %r99;
	setp.eq.s32 	%p6, %r86, %r2;
	mov.u32 	%r103, _ZZ3caliiiPPiiiiiiE2ak;
	add.s32 	%r9, %r103, %r100;
	@%p6 bra 	$L__BB0_10;
	mul.lo.s32 	%r10, %r86, %r84;
	add.s32 	%r238, %r10, %r4;
	add.s32 	%r104, %r10, %r84;
	min.s32 	%r12, %r104, %r85;
	setp.le.s32 	%p7, %r12, %r238;
	@%p7 bra 	$L__BB0_10;
	sub.s32 	%r105, %r12, %r238;
	and.b32  	%r13, %r105, 3;
	setp.eq.s32 	%p8, %r13, 0;
	@%p8 bra 	$L__BB0_8;
	neg.s32 	%r236, %r13;
$L__BB0_7:
	.pragma "nounroll";
	mul.wide.s32 	%rd8, %r238, 4;
	add.s64 	%rd9, %rd3, %rd8;
	ld.u32 	%r106, [%rd9];
	rem.s32 	%r107, %r238, %r84;
	shl.b32 	%r108, %r107, 2;
	add.s32 	%r109, %r9, %r108;
	st.shared.u32 	[%r109], %r106;
	add.s32 	%r238, %r238, 1;
	add.s32 	%r236, %r236, 1;
	setp.ne.s32 	%p9, %r236, 0;
	@%p9 bra 	$L__BB0_7;
$L__BB0_8:
	sub.s32 	%r110, %r10, %r12;
	add.s32 	%r111, %r110, %r4;
	setp.gt.u32 	%p10, %r111, -4;
	@%p10 bra 	$L__BB0_10;
$L__BB0_9:
	mul.wide.s32 	%rd10, %r238, 4;
	add.s64 	%rd11, %rd3, %rd10;
	ld.u32 	%r112, [%rd11];
	rem.s32 	%r113, %r238, %r84;
	shl.b32 	%r114, %r113, 2;
	add.s32 	%r115, %r9, %r114;
	st.shared.u32 	[%r115], %r112;
	ld.u32 	%r116, [%rd11+4];
	add.s32 	%r117, %r238, 1;
	rem.s32 	%r118, %r117, %r84;
	shl.b32 	%r119, %r118, 2;
	add.s32 	%r120, %r9, %r119;
	st.shared.u32 	[%r120], %r116;
	ld.u32 	%r121, [%rd11+8];
	add.s32 	%r122, %r238, 2;
	rem.s32 	%r123, %r122, %r84;
	shl.b32 	%r124, %r123, 2;
	add.s32 	%r125, %r9, %r124;
	st.shared.u32 	[%r125], %r121;
	ld.u32 	%r126, [%rd11+12];
	add.s32 	%r127, %r238, 3;
	rem.s32 	%r128, %r127, %r84;
	shl.b32 	%r129, %r128, 2;
	add.s32 	%r130, %r9, %r129;
	st.shared.u32 	[%r130], %r126;
	add.s32 	%r238, %r238, 4;
	setp.lt.s32 	%p11, %r238, %r12;
	@%p11 bra 	$L__BB0_9;
$L__BB0_10:
	setp.eq.s32 	%p12, %r86, %r1;
	mov.u32 	%r132, _ZZ3caliiiPPiiiiiiE2kb;
	add.s32 	%r22, %r132, %r102;
	@%p12 bra 	$L__BB0_17;
	mul.lo.s32 	%r23, %r86, %r84;
	add.s32 	%r242, %r23, %r3;
	add.s32 	%r133, %r23, %r84;
	min.s32 	%r25, %r133, %r85;
	setp.le.s32 	%p13, %r25, %r242;
	@%p13 bra 	$L__BB0_17;
	sub.s32 	%r134, %r25, %r242;
	and.b32  	%r26, %r134, 3;
	setp.eq.s32 	%p14, %r26, 0;
	@%p14 bra 	$L__BB0_15;
	neg.s32 	%r240, %r26;
$L__BB0_14:
	.pragma "nounroll";
	mul.wide.s32 	%rd12, %r242, 8;
	add.s64 	%rd13, %rd1, %rd12;
	ld.global.u64 	%rd14, [%rd13];
	add.s64 	%rd16, %rd14, %rd6;
	ld.u32 	%r135, [%rd16];
	rem.s32 	%r136, %r242, %r84;
	shl.b32 	%r137, %r136, 7;
	add.s32 	%r138, %r22, %r137;
	st.shared.u32 	[%r138], %r135;
	add.s32 	%r242, %r242, 1;
	add.s32 	%r240, %r240, 1;
	setp.ne.s32 	%p15, %r240, 0;
	@%p15 bra 	$L__BB0_14;
$L__BB0_15:
	sub.s32 	%r139, %r23, %r25;
	add.s32 	%r140, %r139, %r3;
	setp.gt.u32 	%p16, %r140, -4;
	@%p16 bra 	$L__BB0_17;
$L__BB0_16:
	mul.wide.s32 	%rd17, %r242, 8;
	add.s64 	%rd18, %rd1, %rd17;
	ld.global.u64 	%rd19, [%rd18];
	add.s64 	%rd21, %rd19, %rd6;
	ld.u32 	%r141, [%rd21];
	rem.s32 	%r142, %r242, %r84;
	shl.b32 	%r143, %r142, 7;
	add.s32 	%r144, %r22, %r143;
	st.shared.u32 	[%r144], %r141;
	ld.global.u64 	%rd22, [%rd18+8];
	add.s64 	%rd23, %rd22, %rd6;
	ld.u32 	%r145, [%rd23];
	add.s32 	%r146, %r242, 1;
	rem.s32 	%r147, %r146, %r84;
	shl.b32 	%r148, %r147, 7;
	add.s32 	%r149, %r22, %r148;
	st.shared.u32 	[%r149], %r145;
	ld.global.u64 	%rd24, [%rd18+16];
	add.s64 	%rd25, %rd24, %rd6;
	ld.u32 	%r150, [%rd25];
	add.s32 	%r151, %r242, 2;
	rem.s32 	%r152, %r151, %r84;
	shl.b32 	%r153, %r152, 7;
	add.s32 	%r154, %r22, %r153;
	st.shared.u32 	[%r154], %r150;
	ld.global.u64 	%rd26, [%rd18+24];
	add.s64 	%rd27, %rd26, %rd6;
	ld.u32 	%r155, [%rd27];
	add.s32 	%r156, %r242, 3;
	rem.s32 	%r157, %r156, %r84;
	shl.b32 	%r158, %r157, 7;
	add.s32 	%r159, %r22, %r158;
	st.shared.u32 	[%r159], %r155;
	add.s32 	%r242, %r242, 4;
	setp.lt.s32 	%p17, %r242, %r25;
	@%p17 bra 	$L__BB0_16;
$L__BB0_17:
	bar.sync 	0;
	mul.lo.s32 	%r35, %r86, %r84;
	add.s32 	%r160, %r35, %r84;
	min.s32 	%r36, %r160, %r85;
	setp.ge.s32 	%p18, %r35, %r36;
	@%p18 bra 	$L__BB0_54;
	add.s32 	%r37, %r101, %r102;
	sub.s32 	%r163, %r36, %r35;
	and.b32  	%r38, %r163, 3;
	setp.eq.s32 	%p19, %r38, 0;
	mov.u32 	%r248, %r35;
	@%p19 bra 	$L__BB0_27;
	neg.s32 	%r244, %r38;
	mov.u32 	%r248, %r35;
$L__BB0_20:
	.pragma "nounroll";
	setp.eq.s32 	%p20, %r86, %r2;
	@%p20 bra 	$L__BB0_22;
	rem.s32 	%r164, %r248, %r84;
	shl.b32 	%r165, %r164, 2;
	add.s32 	%r166, %r9, %r165;
	ld.shared.u32 	%r246, [%r166];
	bra.uni 	$L__BB0_23;
$L__BB0_22:
	rem.s32 	%r167, %r248, %r84;
	shl.b32 	%r168, %r167, 2;
	add.s32 	%r169, %r7, %r168;
	ld.shared.u32 	%r246, [%r169];
$L__BB0_23:
	setp.eq.s32 	%p21, %r86, %r1;
	@%p21 bra 	$L__BB0_25;
	rem.s32 	%r170, %r248, %r84;
	shl.b32 	%r171, %r170, 7;
	add.s32 	%r172, %r22, %r171;
	ld.shared.u32 	%r247, [%r172];
	bra.uni 	$L__BB0_26;
$L__BB0_25:
	rem.s32 	%r173, %r248, %r84;
	shl.b32 	%r174, %r173, 7;
	add.s32 	%r175, %r37, %r174;
	ld.shared.u32 	%r247, [%r175];
$L__BB0_26:
	add.s32 	%r176, %r247, %r246;
	atom.shared.min.s32 	%r177, [%r8], %r176;
	bar.sync 	0;
	add.s32 	%r248, %r248, 1;
	add.s32 	%r244, %r244, 1;
	setp.ne.s32 	%p22, %r244, 0;
	@%p22 bra 	$L__BB0_20;
$L__BB0_27:
	sub.s32 	%r178, %r35, %r36;
	setp.gt.u32 	%p23, %r178, -4;
	@%p23 bra 	$L__BB0_54;
	sub.s32 	%r250, %r248, %r36;
	add.s32 	%r249, %r248, 1;
$L__BB0_29:
	.pragma "nounroll";
	setp.ne.s32 	%p24, %r86, %r2;
	add.s32 	%r55, %r249, -1;
	@%p24 bra 	$L__BB0_31;
	rem.s32 	%r182, %r55, %r84;
	shl.b32 	%r183, %r182, 2;
	add.s32 	%r184, %r7, %r183;
	ld.shared.u32 	%r251, [%r184];
	bra.uni 	$L__BB0_32;
$L__BB0_31:
	rem.s32 	%r179, %r55, %r84;
	shl.b32 	%r180, %r179, 2;
	add.s32 	%r181, %r9, %r180;
	ld.shared.u32 	%r251, [%r181];
$L__BB0_32:
	setp.ne.s32 	%p25, %r86, %r1;
	@%p25 bra 	$L__BB0_34;
	rem.s32 	%r188, %r55, %r84;
	shl.b32 	%r189, %r188, 7;
	add.s32 	%r190, %r37, %r189;
	ld.shared.u32 	%r252, [%r190];
	bra.uni 	$L__BB0_35;
$L__BB0_34:
	rem.s32 	%r185, %r55, %r84;
	shl.b32 	%r186, %r185, 7;
	add.s32 	%r187, %r22, %r186;
	ld.shared.u32 	%r252, [%r187];
$L__BB0_35:
	setp.eq.s32 	%p26, %r86, %r2;
	add.s32 	%r191, %r252, %r251;
	atom.shared.min.s32 	%r192, [%r8], %r191;
	bar.sync 	0;
	add.s32 	%r62, %r249, 2;
	@%p26 bra 	$L__BB0_37;
	rem.s32 	%r193, %r249, %r84;
	shl.b32 	%r194, %r193, 2;
	add.s32 	%r195, %r9, %r194;
	ld.shared.u32 	%r253, [%r195];
	bra.uni 	$L__BB0_38;
$L__BB0_37:
	rem.s32 	%r196, %r249, %r84;
	shl.b32 	%r197, %r196, 2;
	add.s32 	%r198, %r7, %r197;
	ld.shared.u32 	%r253, [%r198];
$L__BB0_38:
	setp.eq.s32 	%p27, %r86, %r1;
	@%p27 bra 	$L__BB0_40;
	rem.s32 	%r199, %r249, %r84;
	shl.b32 	%r200, %r199, 7;
	add.s32 	%r201, %r22, %r200;
	ld.shared.u32 	%r254, [%r201];
	bra.uni 	$L__BB0_41;
$L__BB0_40:
	rem.s32 	%r202, %r249, %r84;
	shl.b32 	%r203, %r202, 7;
	add.s32 	%r204, %r37, %r203;
	ld.shared.u32 	%r254, [%r204];
$L__BB0_41:
	setp.eq.s32 	%p28, %r86, %r2;
	add.s32 	%r205, %r254, %r253;
	atom.shared.min.s32 	%r206, [%r8], %r205;
	bar.sync 	0;
	add.s32 	%r69, %r249, 1;
	@%p28 bra 	$L__BB0_43;
	rem.s32 	%r207, %r69, %r84;
	shl.b32 	%r208, %r207, 2;
	add.s32 	%r209, %r9, %r208;
	ld.shared.u32 	%r255, [%r209];
	bra.uni 	$L__BB0_44;
$L__BB0_43:
	rem.s32 	%r210, %r69, %r84;
	shl.b32 	%r211, %r210, 2;
	add.s32 	%r212, %r7, %r211;
	ld.shared.u32 	%r255, [%r212];
$L__BB0_44:
	setp.eq.s32 	%p29, %r86, %r1;
	@%p29 bra 	$L__BB0_46;
	rem.s32 	%r213, %r69, %r84;
	shl.b32 	%r214, %r213, 7;
	add.s32 	%r215, %r22, %r214;
	ld.shared.u32 	%r256, [%r215];
	bra.uni 	$L__BB0_47;
$L__BB0_46:
	rem.s32 	%r216, %r69, %r84;
	shl.b32 	%r217, %r216, 7;
	add.s32 	%r218, %r37, %r217;
	ld.shared.u32 	%r256, [%r218];
$L__BB0_47:
	setp.eq.s32 	%p30, %r86, %r2;
	add.s32 	%r219, %r256, %r255;
	atom.shared.min.s32 	%r220, [%r8], %r219;
	bar.sync 	0;
	@%p30 bra 	$L__BB0_49;
	rem.s32 	%r221, %r62, %r84;
	shl.b32 	%r222, %r221, 2;
	add.s32 	%r223, %r9, %r222;
	ld.shared.u32 	%r257, [%r223];
	bra.uni 	$L__BB0_50;
$L__BB0_49:
	rem.s32 	%r224, %r62, %r84;
	shl.b32 	%r225, %r224, 2;
	add.s32 	%r226, %r7, %r225;
	ld.shared.u32 	%r257, [%r226];
$L__BB0_50:
	setp.eq.s32 	%p31, %r86, %r1;
	@%p31 bra 	$L__BB0_52;
	rem.s32 	%r227, %r62, %r84;
	shl.b32 	%r228, %r227, 7;
	add.s32 	%r229, %r22, %r228;
	ld.shared.u32 	%r258, [%r229];
	bra.uni 	$L__BB0_53;
$L__BB0_52:
	rem.s32 	%r230, %r62, %r84;
	shl.b32 	%r231, %r230, 7;
	add.s32 	%r232, %r37, %r231;
	ld.shared.u32 	%r258, [%r232];
$L__BB0_53:
	add.s32 	%r233, %r258, %r257;
	atom.shared.min.s32 	%r234, [%r8], %r233;
	bar.sync 	0;
	add.s32 	%r250, %r250, 4;
	add.s32 	%r249, %r249, 4;
	setp.ne.s32 	%p32, %r250, 0;
	@%p32 bra 	$L__BB0_29;
$L__BB0_54:
	ld.shared.u32 	%r235, [%r8];
	ld.global.u64 	%rd28, [%rd2];
	add.s64 	%rd30, %rd28, %rd6;
	st.u32 	[%rd30], %r235;
	bar.sync 	0;
$L__BB0_55:
	ret;

}


// ===== COMPILED SASS (sm_100) =====

	.target	sm_100

	.elftype	@"ET_EXEC"


//--------------------- .note.nv.tkinfo           --------------------------
	.section	.note.nv.tkinfo,"",@"SHT_NOTE"
	.sectionflags	@"SHF_NOTE_NV_TKINFO"
	.tkinfo
        /*0018*/ 	.word	0x00000002
        /*0030*/ 	.string	""
        /*0030*/ 	.string	"ptxas"
        /*0030*/ 	.string	"Cuda compilation tools, release 13.0, V13.0.88"
        /*0030*/ 	.string	"Build cuda_13.0.r13.0/compiler.36424714_0"
        /*0030*/ 	.string	"-arch sm_100 -m 64 "



//--------------------- .note.nv.cuinfo           --------------------------
	.section	.note.nv.cuinfo,"",@"SHT_NOTE"
	.sectionflags	@"SHF_NOTE_NV_CUINFO"
        /*0018*/ 	.short	0x0002
        /*001a*/ 	.short	0x0064
        /*001c*/ 	.short	0x0082
	.zero		2


//--------------------- .nv.info                  --------------------------
	.section	.nv.info,"",@"SHT_CUDA_INFO"
	.align	4


	//----- nvinfo : EIATTR_REGCOUNT
	.align		4
        /*0000*/ 	.byte	0x04, 0x2f
        /*0002*/ 	.short	(.L_1 - .L_0)
	.align		4
.L_0:
        /*0004*/ 	.word	index@(_Z3caliiiPPiiiiii)
        /*0008*/ 	.word	0x00000020


	//----- nvinfo : EIATTR_FRAME_SIZE
	.align		4
.L_1:
        /*000c*/ 	.byte	0x04, 0x11
        /*000e*/ 	.short	(.L_3 - .L_2)
	.align		4
.L_2:
        /*0010*/ 	.word	index@(_Z3caliiiPPiiiiii)
        /*0014*/ 	.word	0x00000000


	//----- nvinfo : EIATTR_MIN_STACK_SIZE
	.align		4
.L_3:
        /*0018*/ 	.byte	0x04, 0x12
        /*001a*/ 	.short	(.L_5 - .L_4)
	.align		4
.L_4:
        /*001c*/ 	.word	index@(_Z3caliiiPPiiiiii)
        /*0020*/ 	.word	0x00000000
.L_5:


//--------------------- .nv.compat                --------------------------
	.section	.nv.compat,"",@"SHT_CUDA_COMPAT_INFO"
	.align	4
        /*0000*/ 	.byte	0x02, 0x09, 0x00, 0x00, 0x02, 0x02, 0x01, 0x00, 0x02, 0x05, 0x05, 0x00, 0x03, 0x07, 0x01, 0x01
        /*0010*/ 	.byte	0x02, 0x03, 0x00, 0x00, 0x02, 0x06, 0x01, 0x00, 0x04, 0x0b, 0x08, 0x00, 0x09, 0x00, 0x00, 0x00
        /*0020*/ 	.byte	0x00, 0x00, 0x00, 0x00


//--------------------- .nv.info._Z3caliiiPPiiiiii --------------------------
	.section	.nv.info._Z3caliiiPPiiiiii,"",@"SHT_CUDA_INFO"
	.sectionflags	@""
	.align	4


	//----- nvinfo : EIATTR_CUDA_API_VERSION
	.align		4
        /*0000*/ 	.byte	0x04, 0x37
        /*0002*/ 	.short	(.L_7 - .L_6)
.L_6:
        /*0004*/ 	.word	0x00000082


	//----- nvinfo : EIATTR_KPARAM_INFO
	.align		4
.L_7:
        /*0008*/ 	.byte	0x04, 0x17
        /*000a*/ 	.short	(.L_9 - .L_8)
.L_8:
        /*000c*/ 	.word	0x00000000
        /*0010*/ 	.short	0x0008
        /*0012*/ 	.short	0x0028
        /*0014*/ 	.byte	0x00, 0xf0, 0x11, 0x00


	//----- nvinfo : EIATTR_KPARAM_INFO
	.align		4
.L_9:
        /*0018*/ 	.byte	0x04, 0x17
        /*001a*/ 	.short	(.L_11 - .L_10)
.L_10:
        /*001c*/ 	.word	0x00000000
        /*0020*/ 	.short	0x0007
        /*0022*/ 	.short	0x0024
        /*0024*/ 	.byte	0x00, 0xf0, 0x11, 0x00


	//----- nvinfo : EIATTR_KPARAM_INFO
	.align		4
.L_11:
        /*0028*/ 	.byte	0x04, 0x17
        /*002a*/ 	.short	(.L_13 - .L_12)
.L_12:
        /*002c*/ 	.word	0x00000000
        /*0030*/ 	.short	0x0006
        /*0032*/ 	.short	0x0020
        /*0034*/ 	.byte	0x00, 0xf0, 0x11, 0x00


	//----- nvinfo : EIATTR_KPARAM_INFO
	.align		4
.L_13:
        /*0038*/ 	.byte	0x04, 0x17
        /*003a*/ 	.short	(.L_15 - .L_14)
.L_14:
        /*003c*/ 	.word	0x00000000
        /*0040*/ 	.short	0x0005
        /*0042*/ 	.short	0x001c
        /*0044*/ 	.byte	0x00, 0xf0, 0x11, 0x00


	//----- nvinfo : EIATTR_KPARAM_INFO
	.align		4
.L_15:
        /*0048*/ 	.byte	0x04, 0x17
        /*004a*/ 	.short	(.L_17 - .L_16)
.L_16:
        /*004c*/ 	.word	0x00000000
        /*0050*/ 	.short	0x0004
        /*0052*/ 	.short	0x0018
        /*0054*/ 	.byte	0x00, 0xf0, 0x11, 0x00


	//----- nvinfo : EIATTR_KPARAM_INFO
	.align		4
.L_17:
        /*0058*/ 	.byte	0x04, 0x17
        /*005a*/ 	.short	(.L_19 - .L_18)
.L_18:
        /*005c*/ 	.word	0x00000000
        /*0060*/ 	.short	0x0003
        /*0062*/ 	.short	0x0010
        /*0064*/ 	.byte	0x00, 0xf5, 0x21, 0x00


	//----- nvinfo : EIATTR_KPARAM_INFO
	.align		4
.L_19:
        /*0068*/ 	.byte	0x04, 0x17
        /*006a*/ 	.short	(.L_21 - .L_20)
.L_20:
        /*006c*/ 	.word	0x00000000
        /*0070*/ 	.short	0x0002
        /*0072*/ 	.short	0x0008
        /*0074*/ 	.byte	0x00, 0xf0, 0x11, 0x00


	//----- nvinfo : EIATTR_KPARAM_INFO
	.align		4
.L_21:
        /*0078*/ 	.byte	0x04, 0x17
        /*007a*/ 	.short	(.L_23 - .L_22)
.L_22:
        /*007c*/ 	.word	0x00000000
        /*0080*/ 	.short	0x0001
        /*0082*/ 	.short	0x0004
        /*0084*/ 	.byte	0x00, 0xf0, 0x11, 0x00


	//----- nvinfo : EIATTR_KPARAM_INFO
	.align		4
.L_23:
        /*0088*/ 	.byte	0x04, 0x17
        /*008a*/ 	.short	(.L_25 - .L_24)
.L_24:
        /*008c*/ 	.word	0x00000000
        /*0090*/ 	.short	0x0000
        /*0092*/ 	.short	0x0000
        /*0094*/ 	.byte	0x00, 0xf0, 0x11, 0x00


	//----- nvinfo : EIATTR_SPARSE_MMA_MASK
	.align		4
.L_25:
        /*0098*/ 	.byte	0x03, 0x50
        /*009a*/ 	.short	0x0000


	//----- nvinfo : EIATTR_MAXREG_COUNT
	.align		4
        /*009c*/ 	.byte	0x03, 0x1b
        /*009e*/ 	.short	0x00ff


	//----- nvinfo : EIATTR_NUM_BARRIERS
	.align		4
        /*00a0*/ 	.byte	0x02, 0x4c
        /*00a2*/ 	.byte	0x01
	.zero		1


	//----- nvinfo : EIATTR_MERCURY_ISA_VERSION
	.align		4
        /*00a4*/ 	.byte	0x03, 0x5f
        /*00a6*/ 	.short	0x0101


	//----- nvinfo : EIATTR_VRC_CTA_INIT_COUNT
	.align		4
        /*00a8*/ 	.byte	0x02, 0x4a
	.zero		1
	.zero		1


	//----- nvinfo : EIATTR_EXIT_INSTR_OFFSETS
	.align		4
        /*00ac*/ 	.byte	0x04, 0x1c
        /*00ae*/ 	.short	(.L_27 - .L_26)


	//   ....[0]....
.L_26:
        /*00b0*/ 	.word	0x000000b0


	//   ....[1]....
        /*00b4*/ 	.word	0x00000160


	//   ....[2]....
        /*00b8*/ 	.word	0x000001b0


	//   ....[3]....
        /*00bc*/ 	.word	0x00002970


	//----- nvinfo : EIATTR_CRS_STACK_SIZE
	.align		4
.L_27:
        /*00c0*/ 	.byte	0x04, 0x1e
        /*00c2*/ 	.short	(.L_29 - .L_28)
.L_28:
        /*00c4*/ 	.word	0x00000000


	//----- nvinfo : EIATTR_CBANK_PARAM_SIZE
	.align		4
.L_29:
        /*00c8*/ 	.byte	0x03, 0x19
        /*00ca*/ 	.short	0x002c


	//----- nvinfo : EIATTR_PARAM_CBANK
	.align		4
        /*00cc*/ 	.byte	0x04, 0x0a
        /*00ce*/ 	.short	(.L_31 - .L_30)
	.align		4
.L_30:
        /*00d0*/ 	.word	index@(.nv.constant0._Z3caliiiPPiiiiii)
        /*00d4*/ 	.short	0x0380
        /*00d6*/ 	.short	0x002c


	//----- nvinfo : EIATTR_SW_WAR
	.align		4
.L_31:
        /*00d8*/ 	.byte	0x04, 0x36
        /*00da*/ 	.short	(.L_33 - .L_32)
.L_32:
        /*00dc*/ 	.word	0x00000008
.L_33:


//--------------------- .nv.callgraph             --------------------------
	.section	.nv.callgraph,"",@"SHT_CUDA_CALLGRAPH"
	.align	4
	.sectionentsize	8
	.align		4
        /*0000*/ 	.word	0x00000000
	.align		4
        /*0004*/ 	.word	0xffffffff
	.align		4
        /*0008*/ 	.word	0x00000000
	.align		4
        /*000c*/ 	.word	0xfffffffe
	.align		4
        /*0010*/ 	.word	0x00000000
	.align		4
        /*0014*/ 	.word	0xfffffffd
	.align		4
        /*0018*/ 	.word	0x00000000
	.align		4
        /*001c*/ 	.word	0xfffffffc


//--------------------- .text._Z3caliiiPPiiiiii   --------------------------
	.section	.text._Z3caliiiPPiiiiii,"ax",@progbits
	.align	128
        .global         _Z3caliiiPPiiiiii
        .type           _Z3caliiiPPiiiiii,@function
        .size           _Z3caliiiPPiiiiii,(.L_x_40 - _Z3caliiiPPiiiiii)
        .other          _Z3caliiiPPiiiiii,@"STO_CUDA_ENTRY STV_DEFAULT"
_Z3caliiiPPiiiiii:
.text._Z3caliiiPPiiiiii:
[----:B------:R-:W-:Y:S01]  /*0000*/  LDC R1, c[0x0][0x37c] ;  /* 0x0000df00ff017b82 */ /* 0x000fe20000000800 */
[----:B------:R-:W0:Y:S07]  /*0010*/  S2R R7, SR_TID.X ;  /* 0x0000000000077919 */ /* 0x000e2e0000002100 */
[----:B------:R-:W1:Y:S01]  /*0020*/  S2UR UR4, SR_CTAID.X ;  /* 0x00000000000479c3 */ /* 0x000e620000002500 */
[----:B------:R-:W1:Y:S01]  /*0030*/  LDCU UR5, c[0x0][0x388] ;  /* 0x00007100ff0577ac */ /* 0x000e620008000800 */
[----:B------:R-:W2:Y:S01]  /*0040*/  LDCU UR7, c[0x0][0x380] ;  /* 0x00007000ff0777ac */ /* 0x000ea20008000800 */
[----:B------:R-:W3:Y:S01]  /*0050*/  LDCU UR6, c[0x0][0x39c] ;  /* 0x00007380ff0677ac */ /* 0x000ee20008000800 */
[----:B--2---:R-:W-:Y:S01]  /*0060*/  IMAD.U32 R0, RZ, RZ, UR7 ;  /* 0x00000007ff007e24 */ /* 0x004fe2000f8e00ff */
[----:B-1----:R-:W-:-:S03]  /*0070*/  UIADD3 UR4, UPT, UPT, UR4, UR5, URZ ;  /* 0x0000000504047290 */ /* 0x002fc6000fffe0ff */
[----:B---3--:R-:W-:-:S03]  /*0080*/  IMAD R2, R0, UR6, RZ ;  /* 0x0000000600027c24 */ /* 0x008fc6000f8e02ff */
[----:B0-----:R-:W-:-:S05]  /*0090*/  IMAD R5, R0, UR4, R7 ;  /* 0x0000000400057c24 */ /* 0x001fca000f8e0207 */
[----:B------:R-:W-:-:S13]  /*00a0*/  ISETP.GT.AND P0, PT, R2, R5, PT ;  /* 0x000000050200720c */ /* 0x000fda0003f04270 */
[----:B------:R-:W-:Y:S05]  /*00b0*/  @P0 EXIT ;  /* 0x000000000000094d */ /* 0x000fea0003800000 */
[----:B------:R-:W0:Y:S01]  /*00c0*/  S2R R15, SR_TID.Y ;  /* 0x00000000000f7919 */ /* 0x000e220000002200 */
[----:B------:R-:W0:Y:S01]  /*00d0*/  S2UR UR8, SR_CTAID.Y ;  /* 0x00000000000879c3 */ /* 0x000e220000002600 */
[----:B------:R-:W1:Y:S01]  /*00e0*/  LDCU.64 UR6, c[0x0][0x3a0] ;  /* 0x00007400ff0677ac */ /* 0x000e620008000a00 */
[----:B------:R-:W2:Y:S01]  /*00f0*/  LDCU UR9, c[0x0][0x384] ;  /* 0x00007080ff0977ac */ /* 0x000ea20008000800 */
[C---:B-1----:R-:W-:Y:S02]  /*0100*/  IMAD R4, R0.reuse, UR7, RZ ;  /* 0x0000000700047c24 */ /* 0x042fe4000f8e02ff */
[----:B------:R-:W-:-:S05]  /*0110*/  IMAD R2, R0, UR6, R0 ;  /* 0x0000000600027c24 */ /* 0x000fca000f8e0200 */
[----:B--2---:R-:W-:Y:S01]  /*0120*/  VIMNMX R2, PT, PT, R2, UR9, PT ;  /* 0x0000000902027c48 */ /* 0x004fe2000bfe0100 */
[----:B0-----:R-:W-:-:S05]  /*0130*/  IMAD R17, R0, UR8, R15 ;  /* 0x0000000800117c24 */ /* 0x001fca000f8e020f */
[----:B------:R-:W-:-:S04]  /*0140*/  ISETP.GT.AND P0, PT, R4, R17, PT ;  /* 0x000000110400720c */ /* 0x000fc80003f04270 */
[----:B------:R-:W-:-:S13]  /*0150*/  ISETP.GE.OR P0, PT, R5, R2, P0 ;  /* 0x000000020500720c */ /* 0x000fda0000706670 */
[----:B------:R-:W-:Y:S05]  /*0160*/  @P0 EXIT ;  /* 0x000000000000094d */ /* 0x000fea0003800000 */
[----:B------:R-:W0:Y:S02]  /*0170*/  LDCU UR5, c[0x0][0x3a8] ;  /* 0x00007500ff0577ac */ /* 0x000e240008000800 */
[----:B0-----:R-:W-:-:S05]  /*0180*/  IMAD R2, R0, UR5, R0 ;  /* 0x0000000500027c24 */ /* 0x001fca000f8e0200 */
[----:B------:R-:W-:-:S04]  /*0190*/  VIMNMX R2, PT, PT, R2, UR9, PT ;  /* 0x0000000902027c48 */ /* 0x000fc8000bfe0100 */
[----:B------:R-:W-:-:S13]  /*01a0*/  ISETP.GE.AND P0, PT, R17, R2, PT ;  /* 0x000000021100720c */ /* 0x000fda0003f06270 */
[----:B------:R-:W-:Y:S05]  /*01b0*/  @P0 EXIT ;  /* 0x000000000000094d */ /* 0x000fea0003800000 */
[----:B------:R-:W0:Y:S01]  /*01c0*/  LDC.64 R2, c[0x0][0x390] ;  /* 0x0000e400ff027b82 */ /* 0x000e220000000a00 */
[----:B------:R-:W1:Y:S07]  /*01d0*/  LDCU.64 UR10, c[0x0][0x358] ;  /* 0x00006b00ff0a77ac */ /* 0x000e6e0008000a00 */
[----:B------:R-:W2:Y:S01]  /*01e0*/  S2UR UR6, SR_CgaCtaId ;  /* 0x00000000000679c3 */ /* 0x000ea20000008800 */
[----:B------:R-:W-:Y:S01]  /*01f0*/  UMOV UR5, 0x400 ;  /* 0x0000040000057882 */ /* 0x000fe20000000000 */
[----:B------:R-:W3:Y:S01]  /*0200*/  LDCU UR12, c[0x0][0x398] ;  /* 0x00007300ff0c77ac */ /* 0x000ee20008000800 */
[----:B0-----:R-:W-:-:S05]  /*0210*/  IMAD.WIDE R2, R5, 0x8, R2 ;  /* 0x0000000805027825 */ /* 0x001fca00078e0202 */
[----:B-1----:R-:W4:Y:S01]  /*0220*/  LDG.E.64 R4, desc[UR10][R2.64] ;  /* 0x0000000a02047981 */ /* 0x002f22000c1e1b00 */
[----:B--2---:R-:W-:Y:S01]  /*0230*/  ULEA UR7, UR6, UR5, 0x18 ;  /* 0x0000000506077291 */ /* 0x004fe2000f8ec0ff */
[----:B----4-:R-:W-:-:S06]  /*0240*/  IMAD.WIDE R8, R17, 0x4, R4 ;  /* 0x0000000411087825 */ /* 0x010fcc00078e0204 */
[----:B------:R-:W2:Y:S01]  /*0250*/  LD.E R9, desc[UR10][R8.64] ;  /* 0x0000000a08097980 */ /* 0x000ea2000c101900 */
[----:B------:R-:W-:Y:S01]  /*0260*/  LEA R14, R7, UR7, 0x7 ;  /* 0x00000007070e7c11 */ /* 0x000fe2000f8e38ff */
[----:B---3--:R-:W-:Y:S02]  /*0270*/  UISETP.NE.AND UP0, UPT, UR8, UR12, UPT ;  /* 0x0000000c0800728c */ /* 0x008fe4000bf05270 */
[----:B------:R-:W-:Y:S02]  /*0280*/  UIADD3 UR5, UPT, UPT, UR5, 0x1000, URZ ;  /* 0x0000100005057890 */ /* 0x000fe4000fffe0ff */
[----:B------:R-:W-:Y:S02]  /*0290*/  IMAD R16, R15, 0x4, R14 ;  /* 0x000000040f107824 */ /* 0x000fe400078e020e */
[----:B------:R-:W-:-:S06]  /*02a0*/  ULEA UR5, UR6, UR5, 0x18 ;  /* 0x0000000506057291 */ /* 0x000fcc000f8ec0ff */
[----:B------:R-:W-:Y:S01]  /*02b0*/  LEA R18, R7, UR5, 0x7 ;  /* 0x0000000507127c11 */ /* 0x000fe2000f8e38ff */
[----:B--2---:R0:W-:Y:S01]  /*02c0*/  STS [R16], R9 ;  /* 0x0000000910007388 */ /* 0x0041e20000000800 */
[----:B------:R-:W-:Y:S05]  /*02d0*/  BRA.U !UP0, `(.L_x_0) ;  /* 0x0000000908247547 */ /* 0x000fea000b800000 */
[C---:B------:R-:W-:Y:S01]  /*02e0*/  IMAD R6, R0.reuse, UR12, R0 ;  /* 0x0000000c00067c24 */ /* 0x040fe2000f8e0200 */
[----:B------:R-:W-:Y:S01]  /*02f0*/  BSSY.RECONVERGENT B0, `(.L_x_0) ;  /* 0x0000087000007945 */ /* 0x000fe20003800200 */
[----:B------:R-:W-:-:S03]  /*0300*/  IMAD R13, R0, UR12, R15 ;  /* 0x0000000c000d7c24 */ /* 0x000fc6000f8e020f */
[----:B------:R-:W-:-:S04]  /*0310*/  VIMNMX R6, PT, PT, R6, UR9, PT ;  /* 0x0000000906067c48 */ /* 0x000fc8000bfe0100 */
[----:B------:R-:W-:-:S13]  /*0320*/  ISETP.GT.AND P0, PT, R6, R13, PT ;  /* 0x0000000d0600720c */ /* 0x000fda0003f04270 */
[----:B------:R-:W-:Y:S05]  /*0330*/  @!P0 BRA `(.L_x_1) ;  /* 0x0000000800088947 */ /* 0x000fea0003800000 */
[----:B------:R-:W-:Y:S01]  /*0340*/  IMAD.IADD R8, R6, 0x1, -R13 ;  /* 0x0000000106087824 */ /* 0x000fe200078e0a0d */
[----:B------:R-:W-:Y:S04]  /*0350*/  BSSY.RECONVERGENT B1, `(.L_x_2) ;  /* 0x0000025000017945 */ /* 0x000fe80003800200 */
[----:B------:R-:W-:-:S13]  /*0360*/  LOP3.LUT P0, R20, R8, 0x3, RZ, 0xc0, !PT ;  /* 0x0000000308147812 */ /* 0x000fda000780c0ff */
[----:B------:R-:W-:Y:S05]  /*0370*/  @!P0 BRA `(.L_x_3) ;  /* 0x0000000000888947 */ /* 0x000fea0003800000 */
[----:B------:R-:W-:Y:S01]  /*0380*/  IABS R10, R0 ;  /* 0x00000000000a7213 */ /* 0x000fe20000000000 */
[----:B------:R-:W1:Y:S01]  /*0390*/  LDC R11, c[0x0][0x380] ;  /* 0x0000e000ff0b7b82 */ /* 0x000e620000000800 */
[----:B------:R-:W-:Y:S01]  /*03a0*/  ISETP.NE.AND P0, PT, R0, RZ, PT ;  /* 0x000000ff0000720c */ /* 0x000fe20003f05270 */
[----:B------:R-:W-:Y:S01]  /*03b0*/  IMAD.MOV R20, RZ, RZ, -R20 ;  /* 0x000000ffff147224 */ /* 0x000fe200078e0a14 */
[----:B------:R-:W2:Y:S08]  /*03c0*/  I2F.RP R19, R10 ;  /* 0x0000000a00137306 */ /* 0x000eb00000209400 */
[----:B--2---:R-:W2:Y:S02]  /*03d0*/  MUFU.RCP R19, R19 ;  /* 0x0000001300137308 */ /* 0x004ea40000001000 */
[----:B--2---:R-:W-:-:S02]  /*03e0*/  IADD3 R8, PT, PT, R19, 0xffffffe, RZ ;  /* 0x0ffffffe13087810 */ /* 0x004fc40007ffe0ff */
[----:B------:R-:W-:-:S04]  /*03f0*/  LOP3.LUT R19, RZ, R0, RZ, 0x33, !PT ;  /* 0x00000000ff137212 */ /* 0x000fc800078e33ff */
[----:B0-----:R0:W2:Y:S02]  /*0400*/  F2I.FTZ.U32.TRUNC.NTZ R9, R8 ;  /* 0x0000000800097305 */ /* 0x0010a4000021f000 */
[----:B0-----:R-:W-:Y:S02]  /*0410*/  IMAD.MOV.U32 R8, RZ, RZ, RZ ;  /* 0x000000ffff087224 */ /* 0x001fe400078e00ff */
[----:B--2---:R-:W-:-:S04]  /*0420*/  IMAD.MOV R21, RZ, RZ, -R9 ;  /* 0x000000ffff157224 */ /* 0x004fc800078e0a09 */
[----:B------:R-:W-:-:S04]  /*0430*/  IMAD R21, R21, R10, RZ ;  /* 0x0000000a15157224 */ /* 0x000fc800078e02ff */
[----:B-1----:R-:W-:-:S07]  /*0440*/  IMAD.HI.U32 R12, R9, R21, R8 ;  /* 0x00000015090c7227 */ /* 0x002fce00078e0008 */
.L_x_4:
[----:B-1----:R-:W-:-:S06]  /*0450*/  IMAD.WIDE R8, R13, 0x4, R4 ;  /* 0x000000040d087825 */ /* 0x002fcc00078e0204 */
[----:B------:R-:W2:Y:S01]  /*0460*/  LD.E R8, desc[UR10][R8.64] ;  /* 0x0000000a08087980 */ /* 0x000ea2000c101900 */
[----:B------:R-:W-:Y:S01]  /*0470*/  IABS R23, R13 ;  /* 0x0000000d00177213 */ /* 0x000fe20000000000 */
[----:B------:R-:W-:Y:S01]  /*0480*/  VIADD R20, R20, 0x1 ;  /* 0x0000000114147836 */ /* 0x000fe20000000000 */
[----:B------:R-:W-:Y:S02]  /*0490*/  MOV R0, R11 ;  /* 0x0000000b00007202 */ /* 0x000fe40000000f00 */
[----:B------:R-:W-:Y:S01]  /*04a0*/  ISETP.GE.AND P2, PT, R13, RZ, PT ;  /* 0x000000ff0d00720c */ /* 0x000fe20003f46270 */
[----:B------:R-:W-:Y:S01]  /*04b0*/  IMAD.HI.U32 R21, R12, R23, RZ ;  /* 0x000000170c157227 */ /* 0x000fe200078e00ff */
[----:B------:R-:W-:-:S03]  /*04c0*/  IABS R24, R0 ;  /* 0x0000000000187213 */ /* 0x000fc60000000000 */
[----:B------:R-:W-:Y:S02]  /*04d0*/  IMAD.MOV R22, RZ, RZ, -R21 ;  /* 0x000000ffff167224 */ /* 0x000fe400078e0a15 */
[----:B------:R-:W-:Y:S02]  /*04e0*/  VIADD R13, R13, 0x1 ;  /* 0x000000010d0d7836 */ /* 0x000fe40000000000 */
[----:B------:R-:W-:-:S05]  /*04f0*/  IMAD R21, R24, R22, R23 ;  /* 0x0000001618157224 */ /* 0x000fca00078e0217 */
[----:B------:R-:W-:-:S13]  /*0500*/  ISETP.GT.U32.AND P1, PT, R10, R21, PT ;  /* 0x000000150a00720c */ /* 0x000fda0003f24070 */
[----:B------:R-:W-:-:S05]  /*0510*/  @!P1 IMAD.IADD R21, R21, 0x1, -R24 ;  /* 0x0000000115159824 */ /* 0x000fca00078e0a18 */
[----:B------:R-:W-:-:S13]  /*0520*/  ISETP.GT.U32.AND P1, PT, R10, R21, PT ;  /* 0x000000150a00720c */ /* 0x000fda0003f24070 */
[----:B------:R-:W-:Y:S01]  /*0530*/  @!P1 IMAD.IADD R21, R21, 0x1, -R24 ;  /* 0x0000000115159824 */ /* 0x000fe200078e0a18 */
[----:B------:R-:W-:-:S04]  /*0540*/  ISETP.NE.AND P1, PT, R20, RZ, PT ;  /* 0x000000ff1400720c */ /* 0x000fc80003f25270 */
[----:B------:R-:W-:-:S04]  /*0550*/  @!P2 IADD3 R21, PT, PT, -R21, RZ, RZ ;  /* 0x000000ff1515a210 */ /* 0x000fc80007ffe1ff */
[----:B------:R-:W-:-:S05]  /*0560*/  SEL R21, R19, R21, !P0 ;  /* 0x0000001513157207 */ /* 0x000fca0004000000 */
[----:B------:R-:W-:-:S05]  /*0570*/  IMAD R21, R21, 0x4, R18 ;  /* 0x0000000415157824 */ /* 0x000fca00078e0212 */
[----:B--2---:R1:W-:Y:S01]  /*0580*/  STS [R21], R8 ;  /* 0x0000000815007388 */ /* 0x0043e20000000800 */
[----:B------:R-:W-:Y:S05]  /*0590*/  @P1 BRA `(.L_x_4) ;  /* 0xfffffffc00ac1947 */ /* 0x000fea000383ffff */
.L_x_3:
[----:B------:R-:W-:Y:S05]  /*05a0*/  BSYNC.RECONVERGENT B1 ;  /* 0x0000000000017941 */ /* 0x000fea0003800200 */
.L_x_2:
[----:B------:R-:W1:Y:S02]  /*05b0*/  LDCU UR5, c[0x0][0x398] ;  /* 0x00007300ff0577ac */ /* 0x000e640008000800 */
[----:B-1----:R-:W-:-:S05]  /*05c0*/  IMAD R8, R0, UR5, -R6 ;  /* 0x0000000500087c24 */ /* 0x002fca000f8e0a06 */
[----:B------:R-:W-:-:S04]  /*05d0*/  IADD3 R8, PT, PT, R8, R15, RZ ;  /* 0x0000000f08087210 */ /* 0x000fc80007ffe0ff */
[----:B------:R-:W-:-:S13]  /*05e0*/  ISETP.GT.U32.AND P0, PT, R8, -0x4, PT ;  /* 0xfffffffc0800780c */ /* 0x000fda0003f04070 */
[----:B------:R-:W-:Y:S05]  /*05f0*/  @P0 BRA `(.L_x_1) ;  /* 0x0000000400580947 */ /* 0x000fea0003800000 */
[----:B------:R-:W-:Y:S02]  /*0600*/  IABS R10, R0 ;  /* 0x00000000000a7213 */ /* 0x000fe40000000000 */
[----:B------:R-:W1:Y:S02]  /*0610*/  LDC R0, c[0x0][0x380] ;  /* 0x0000e000ff007b82 */ /* 0x000e640000000800 */
[----:B------:R-:W2:Y:S08]  /*0620*/  I2F.RP R12, R10 ;  /* 0x0000000a000c7306 */ /* 0x000eb00000209400 */
[----:B--2---:R-:W2:Y:S02]  /*0630*/  MUFU.RCP R12, R12 ;  /* 0x0000000c000c7308 */ /* 0x004ea40000001000 */
[----:B--2---:R-:W-:-:S06]  /*0640*/  VIADD R8, R12, 0xffffffe ;  /* 0x0ffffffe0c087836 */ /* 0x004fcc0000000000 */
[----:B0-----:R0:W2:Y:S02]  /*0650*/  F2I.FTZ.U32.TRUNC.NTZ R9, R8 ;  /* 0x0000000800097305 */ /* 0x0010a4000021f000 */
[----:B0-----:R-:W-:Y:S02]  /*0660*/  IMAD.MOV.U32 R8, RZ, RZ, RZ ;  /* 0x000000ffff087224 */ /* 0x001fe400078e00ff */
[----:B--2---:R-:W-:-:S04]  /*0670*/  IMAD.MOV R11, RZ, RZ, -R9 ;  /* 0x000000ffff0b7224 */ /* 0x004fc800078e0a09 */
[----:B------:R-:W-:-:S04]  /*0680*/  IMAD R11, R11, R10, RZ ;  /* 0x0000000a0b0b7224 */ /* 0x000fc800078e02ff */
[----:B-1----:R-:W-:-:S07]  /*0690*/  IMAD.HI.U32 R11, R9, R11, R8 ;  /* 0x0000000b090b7227 */ /* 0x002fce00078e0008 */
.L_x_5:
[----:B-1----:R-:W-:-:S05]  /*06a0*/  IMAD.WIDE R8, R13, 0x4, R4 ;  /* 0x000000040d087825 */ /* 0x002fca00078e0204 */
[----:B------:R-:W2:Y:S01]  /*06b0*/  LD.E R21, desc[UR10][R8.64] ;  /* 0x0000000a08157980 */ /* 0x000ea2000c101900 */
[----:B------:R-:W-:Y:S02]  /*06c0*/  IABS R19, R13 ;  /* 0x0000000d00137213 */ /* 0x000fe40000000000 */
[----:B------:R-:W-:Y:S02]  /*06d0*/  IABS R12, R0 ;  /* 0x00000000000c7213 */ /* 0x000fe40000000000 */
[----:B------:R-:W-:Y:S01]  /*06e0*/  ISETP.GE.AND P1, PT, R13, RZ, PT ;  /* 0x000000ff0d00720c */ /* 0x000fe20003f26270 */
[----:B------:R-:W-:-:S05]  /*06f0*/  IMAD.HI.U32 R11, R11, R19, RZ ;  /* 0x000000130b0b7227 */ /* 0x000fca00078e00ff */
[----:B------:R-:W-:-:S05]  /*0700*/  IADD3 R11, PT, PT, -R11, RZ, RZ ;  /* 0x000000ff0b0b7210 */ /* 0x000fca0007ffe1ff */
[----:B------:R-:W-:Y:S01]  /*0710*/  IMAD R11, R12, R11, R19 ;  /* 0x0000000b0c0b7224 */ /* 0x000fe200078e0213 */
[----:B------:R-:W-:-:S04]  /*0720*/  LOP3.LUT R19, RZ, R0, RZ, 0x33, !PT ;  /* 0x00000000ff137212 */ /* 0x000fc800078e33ff */
[----:B------:R-:W-:-:S13]  /*0730*/  ISETP.GT.U32.AND P0, PT, R10, R11, PT ;  /* 0x0000000b0a00720c */ /* 0x000fda0003f04070 */
[----:B------:R-:W-:-:S05]  /*0740*/  @!P0 IMAD.IADD R11, R11, 0x1, -R12 ;  /* 0x000000010b0b8824 */ /* 0x000fca00078e0a0c */
[----:B------:R-:W-:-:S13]  /*0750*/  ISETP.GT.U32.AND P0, PT, R10, R11, PT ;  /* 0x0000000b0a00720c */ /* 0x000fda0003f04070 */
[----:B------:R-:W-:Y:S01]  /*0760*/  @!P0 IMAD.IADD R11, R11, 0x1, -R12 ;  /* 0x000000010b0b8824 */ /* 0x000fe200078e0a0c */
[----:B------:R-:W-:-:S03]  /*0770*/  ISETP.NE.AND P0, PT, R0, RZ, PT ;  /* 0x000000ff0000720c */ /* 0x000fc60003f05270 */
[----:B------:R-:W-:-:S05]  /*0780*/  @!P1 IMAD.MOV R11, RZ, RZ, -R11 ;  /* 0x000000ffff0b9224 */ /* 0x000fca00078e0a0b */
[----:B------:R-:W-:-:S04]  /*0790*/  SEL R11, R19, R11, !P0 ;  /* 0x0000000b130b7207 */ /* 0x000fc80004000000 */
[----:B------:R-:W-:Y:S01]  /*07a0*/  LEA R24, R11, R18, 0x2 ;  /* 0x000000120b187211 */ /* 0x000fe200078e10ff */
[----:B------:R-:W0:Y:S08]  /*07b0*/  I2F.RP R23, R12 ;  /* 0x0000000c00177306 */ /* 0x000e300000209400 */
[----:B0-----:R-:W0:Y:S01]  /*07c0*/  MUFU.RCP R23, R23 ;  /* 0x0000001700177308 */ /* 0x001e220000001000 */
[----:B--2---:R1:W-:Y:S04]  /*07d0*/  STS [R24], R21 ;  /* 0x0000001518007388 */ /* 0x0043e80000000800 */
[----:B------:R-:W2:Y:S01]  /*07e0*/  LD.E R20, desc[UR10][R8.64+0x4] ;  /* 0x0000040a08147980 */ /* 0x000ea2000c101900 */
[----:B0-----:R-:W-:-:S02]  /*07f0*/  VIADD R25, R23, 0xffffffe ;  /* 0x0ffffffe17197836 */ /* 0x001fc40000000000 */
[----:B------:R-:W-:Y:S02]  /*0800*/  HFMA2 R10, -RZ, RZ, 0, 0 ;  /* 0x00000000ff0a7431 */ /* 0x000fe400000001ff */
[----:B------:R-:W-:Y:S01]  /*0810*/  VIADD R22, R13, 0x1 ;  /* 0x000000010d167836 */ /* 0x000fe20000000000 */
[----:B------:R-:W0:Y:S04]  /*0820*/  F2I.FTZ.U32.TRUNC.NTZ R11, R25 ;  /* 0x00000019000b7305 */ /* 0x000e28000021f000 */
[----:B------:R-:W-:Y:S02]  /*0830*/  IABS R26, R22 ;  /* 0x00000016001a7213 */ /* 0x000fe40000000000 */
[----:B------:R-:W-:-:S03]  /*0840*/  ISETP.GE.AND P2, PT, R22, RZ, PT ;  /* 0x000000ff1600720c */ /* 0x000fc60003f46270 */
[----:B-1----:R-:W-:Y:S02]  /*0850*/  IMAD.MOV.U32 R21, RZ, RZ, R26 ;  /* 0x000000ffff157224 */ /* 0x002fe400078e001a */
[----:B0-----:R-:W-:-:S04]  /*0860*/  IMAD.MOV R27, RZ, RZ, -R11 ;  /* 0x000000ffff1b7224 */ /* 0x001fc800078e0a0b */
[----:B------:R-:W-:-:S04]  /*0870*/  IMAD R27, R27, R12, RZ ;  /* 0x0000000c1b1b7224 */ /* 0x000fc800078e02ff */
[----:B------:R-:W-:-:S06]  /*0880*/  IMAD.HI.U32 R11, R11, R27, R10 ;  /* 0x0000001b0b0b7227 */ /* 0x000fcc00078e000a */
[----:B------:R-:W-:-:S04]  /*0890*/  IMAD.HI.U32 R10, R11, R21, RZ ;  /* 0x000000150b0a7227 */ /* 0x000fc800078e00ff */
[----:B------:R-:W-:-:S04]  /*08a0*/  IMAD.MOV R10, RZ, RZ, -R10 ;  /* 0x000000ffff0a7224 */ /* 0x000fc800078e0a0a */
[----:B------:R-:W-:Y:S02]  /*08b0*/  IMAD R21, R12, R10, R21 ;  /* 0x0000000a0c157224 */ /* 0x000fe400078e0215 */
[----:B------:R-:W-:-:S05]  /*08c0*/  IMAD.MOV.U32 R10, RZ, RZ, R12 ;  /* 0x000000ffff0a7224 */ /* 0x000fca00078e000c */
[----:B------:R-:W-:-:S13]  /*08d0*/  ISETP.GT.U32.AND P1, PT, R10, R21, PT ;  /* 0x000000150a00720c */ /* 0x000fda0003f24070 */
[----:B------:R-:W-:-:S04]  /*08e0*/  @!P1 IADD3 R21, PT, PT, R21, -R12, RZ ;  /* 0x8000000c15159210 */ /* 0x000fc80007ffe0ff */
[----:B------:R-:W-:-:S13]  /*08f0*/  ISETP.GT.U32.AND P1, PT, R10, R21, PT ;  /* 0x000000150a00720c */ /* 0x000fda0003f24070 */
[----:B------:R-:W-:-:S04]  /*0900*/  @!P1 IMAD.IADD R21, R21, 0x1, -R12 ;  /* 0x0000000115159824 */ /* 0x000fc800078e0a0c */
[----:B------:R-:W-:-:S05]  /*0910*/  @!P2 IMAD.MOV R21, RZ, RZ, -R21 ;  /* 0x000000ffff15a224 */ /* 0x000fca00078e0a15 */
[----:B------:R-:W-:-:S05]  /*0920*/  SEL R21, R19, R21, !P0 ;  /* 0x0000001513157207 */ /* 0x000fca0004000000 */
[----:B------:R-:W-:-:S05]  /*0930*/  IMAD R23, R21, 0x4, R18 ;  /* 0x0000000415177824 */ /* 0x000fca00078e0212 */
[----:B--2---:R0:W-:Y:S04]  /*0940*/  STS [R23], R20 ;  /* 0x0000001417007388 */ /* 0x0041e80000000800 */
[----:B------:R-:W2:Y:S01]  /*0950*/  LD.E R21, desc[UR10][R8.64+0x8] ;  /* 0x0000080a08157980 */ /* 0x000ea2000c101900 */
[----:B------:R-:W-:-:S04]  /*0960*/  IADD3 R22, PT, PT, R13, 0x2, RZ ;  /* 0x000000020d167810 */ /* 0x000fc80007ffe0ff */
[----:B------:R-:W-:Y:S02]  /*0970*/  IABS R25, R22 ;  /* 0x0000001600197213 */ /* 0x000fe40000000000 */
[----:B------:R-:W-:-:S03]  /*0980*/  ISETP.GE.AND P2, PT, R22, RZ, PT ;  /* 0x000000ff1600720c */ /* 0x000fc60003f46270 */
[----:B------:R-:W-:-:S04]  /*0990*/  IMAD.HI.U32 R24, R11, R25, RZ ;  /* 0x000000190b187227 */ /* 0x000fc800078e00ff */
[----:B------:R-:W-:-:S04]  /*09a0*/  IMAD.MOV R24, RZ, RZ, -R24 ;  /* 0x000000ffff187224 */ /* 0x000fc800078e0a18 */
[----:B------:R-:W-:-:S05]  /*09b0*/  IMAD R25, R12, R24, R25 ;  /* 0x000000180c197224 */ /* 0x000fca00078e0219 */
[----:B------:R-:W-:-:S13]  /*09c0*/  ISETP.GT.U32.AND P1, PT, R10, R25, PT ;  /* 0x000000190a00720c */ /* 0x000fda0003f24070 */
[----:B------:R-:W-:-:S05]  /*09d0*/  @!P1 IMAD.IADD R25, R25, 0x1, -R12 ;  /* 0x0000000119199824 */ /* 0x000fca00078e0a0c */
[----:B------:R-:W-:-:S13]  /*09e0*/  ISETP.GT.U32.AND P1, PT, R10, R25, PT ;  /* 0x000000190a00720c */ /* 0x000fda0003f24070 */
[----:B------:R-:W-:-:S05]  /*09f0*/  @!P1 IMAD.IADD R25, R25, 0x1, -R12 ;  /* 0x0000000119199824 */ /* 0x000fca00078e0a0c */
[----:B------:R-:W-:-:S04]  /*0a00*/  @!P2 IADD3 R25, PT, PT, -R25, RZ, RZ ;  /* 0x000000ff1919a210 */ /* 0x000fc80007ffe1ff */
[----:B------:R-:W-:-:S05]  /*0a10*/  SEL R25, R19, R25, !P0 ;  /* 0x0000001913197207 */ /* 0x000fca0004000000 */
[----:B0-----:R-:W-:Y:S02]  /*0a20*/  IMAD R20, R25, 0x4, R18 ;  /* 0x0000000419147824 */ /* 0x001fe400078e0212 */
[----:B------:R-:W-:-:S03]  /*0a30*/  VIADD R22, R13, 0x3 ;  /* 0x000000030d167836 */ /* 0x000fc60000000000 */
[----:B--2---:R1:W-:Y:S04]  /*0a40*/  STS [R20], R21 ;  /* 0x0000001514007388 */ /* 0x0043e80000000800 */
[----:B------:R-:W2:Y:S01]  /*0a50*/  LD.E R8, desc[UR10][R8.64+0xc] ;  /* 0x00000c0a08087980 */ /* 0x000ea2000c101900 */
[----:B------:R-:W-:Y:S02]  /*0a60*/  IABS R24, R22 ;  /* 0x0000001600187213 */ /* 0x000fe40000000000 */
[----:B------:R-:W-:Y:S02]  /*0a70*/  ISETP.GE.AND P2, PT, R22, RZ, PT ;  /* 0x000000ff1600720c */ /* 0x000fe40003f46270 */
[----:B------:R-:W-:Y:S01]  /*0a80*/  IADD3 R13, PT, PT, R13, 0x4, RZ ;  /* 0x000000040d0d7810 */ /* 0x000fe20007ffe0ff */
[----:B------:R-:W-:-:S04]  /*0a90*/  IMAD.HI.U32 R23, R11, R24, RZ ;  /* 0x000000180b177227 */ /* 0x000fc800078e00ff */
[----:B------:R-:W-:-:S04]  /*0aa0*/  IMAD.MOV R23, RZ, RZ, -R23 ;  /* 0x000000ffff177224 */ /* 0x000fc800078e0a17 */
[----:B------:R-:W-:-:S05]  /*0ab0*/  IMAD R23, R12, R23, R24 ;  /* 0x000000170c177224 */ /* 0x000fca00078e0218 */
[----:B------:R-:W-:-:S13]  /*0ac0*/  ISETP.GT.U32.AND P1, PT, R10, R23, PT ;  /* 0x000000170a00720c */ /* 0x000fda0003f24070 */
[----:B------:R-:W-:-:S04]  /*0ad0*/  @!P1 IADD3 R23, PT, PT, R23, -R12, RZ ;  /* 0x8000000c17179210 */ /* 0x000fc80007ffe0ff */
[----:B------:R-:W-:-:S13]  /*0ae0*/  ISETP.GT.U32.AND P1, PT, R10, R23, PT ;  /* 0x000000170a00720c */ /* 0x000fda0003f24070 */
[----:B------:R-:W-:-:S04]  /*0af0*/  @!P1 IMAD.IADD R23, R23, 0x1, -R12 ;  /* 0x0000000117179824 */ /* 0x000fc800078e0a0c */
[----:B------:R-:W-:-:S05]  /*0b00*/  @!P2 IMAD.MOV R23, RZ, RZ, -R23 ;  /* 0x000000ffff17a224 */ /* 0x000fca00078e0a17 */
[----:B------:R-:W-:Y:S02]  /*0b10*/  SEL R19, R19, R23, !P0 ;  /* 0x0000001713137207 */ /* 0x000fe40004000000 */
[----:B------:R-:W-:-:S03]  /*0b20*/  ISETP.GE.AND P0, PT, R13, R6, PT ;  /* 0x000000060d00720c */ /* 0x000fc60003f06270 */
[----:B------:R-:W-:-:S05]  /*0b30*/  IMAD R19, R19, 0x4, R18 ;  /* 0x0000000413137824 */ /* 0x000fca00078e0212 */
[----:B--2---:R1:W-:Y:S05]  /*0b40*/  STS [R19], R8 ;  /* 0x0000000813007388 */ /* 0x0043ea0000000800 */
[----:B------:R-:W-:Y:S05]  /*0b50*/  @!P0 BRA `(.L_x_5) ;  /* 0xfffffff800d08947 */ /* 0x000fea000383ffff */
.L_x_1:
[----:B------:R-:W-:Y:S05]  /*0b60*/  BSYNC.RECONVERGENT B0 ;  /* 0x0000000000007941 */ /* 0x000fea0003800200 */
.L_x_0:
[----:B------:R-:W2:Y:S01]  /*0b70*/  S2UR UR6, SR_CgaCtaId ;  /* 0x00000000000679c3 */ /* 0x000ea20000008800 */
[----:B------:R-:W3:Y:S01]  /*0b80*/  LDCU UR9, c[0x0][0x398] ;  /* 0x00007300ff0977ac */ /* 0x000ee20008000800 */
[----:B------:R-:W-:Y:S02]  /*0b90*/  UMOV UR5, 0x400 ;  /* 0x0000040000057882 */ /* 0x000fe40000000000 */
[----:B------:R-:W-:Y:S02]  /*0ba0*/  UIADD3 UR5, UPT, UPT, UR5, 0x2000, URZ ;  /* 0x0000200005057890 */ /* 0x000fe4000fffe0ff */
[----:B---3--:R-:W-:Y:S02]  /*0bb0*/  UISETP.NE.AND UP0, UPT, UR4, UR9, UPT ;  /* 0x000000090400728c */ /* 0x008fe4000bf05270 */
[----:B--2---:R-:W-:-:S06]  /*0bc0*/  ULEA UR5, UR6, UR5, 0x18 ;  /* 0x0000000506057291 */ /* 0x004fcc000f8ec0ff */
[----:B-1----:R-:W-:Y:S01]  /*0bd0*/  LEA R19, R15, UR5, 0x2 ;  /* 0x000000050f137c11 */ /* 0x002fe2000f8e10ff */
[----:B------:R-:W-:Y:S06]  /*0be0*/  BRA.U !UP0, `(.L_x_6) ;  /* 0x0000000908587547 */ /* 0x000fec000b800000 */
[----:B------:R-:W1:Y:S01]  /*0bf0*/  LDCU UR5, c[0x0][0x384] ;  /* 0x00007080ff0577ac */ /* 0x000e620008000800 */
[C---:B------:R-:W-:Y:S01]  /*0c00*/  IMAD R21, R0.reuse, UR9, R0 ;  /* 0x0000000900157c24 */ /* 0x040fe2000f8e0200 */
[----:B------:R-:W-:Y:S01]  /*0c10*/  BSSY.RECONVERGENT B0, `(.L_x_6) ;  /* 0x0000093000007945 */ /* 0x000fe20003800200 */
[----:B------:R-:W-:Y:S01]  /*0c20*/  IMAD R20, R0, UR9, R7 ;  /* 0x0000000900147c24 */ /* 0x000fe2000f8e0207 */
[----:B------:R-:W2:Y:S01]  /*0c30*/  LDCU UR6, c[0x0][0x380] ;  /* 0x00007000ff0677ac */ /* 0x000ea20008000800 */
[----:B------:R-:W3:Y:S01]  /*0c40*/  LDCU UR12, c[0x0][0x380] ;  /* 0x00007000ff0c77ac */ /* 0x000ee20008000800 */
[----:B-1----:R-:W-:-:S04]  /*0c50*/  VIMNMX R21, PT, PT, R21, UR5, PT ;  /* 0x0000000515157c48 */ /* 0x002fc8000bfe0100 */
[----:B------:R-:W-:-:S13]  /*0c60*/  ISETP.GT.AND P0, PT, R21, R20, PT ;  /* 0x000000141500720c */ /* 0x000fda0003f04270 */
[----:B--23--:R-:W-:Y:S05]  /*0c70*/  @!P0 BRA `(.L_x_7) ;  /* 0x0000000800308947 */ /* 0x00cfea0003800000 */
[----:B------:R-:W-:Y:S01]  /*0c80*/  IMAD.IADD R4, R21, 0x1, -R20 ;  /* 0x0000000115047824 */ /* 0x000fe200078e0a14 */
[----:B------:R-:W-:Y:S04]  /*0c90*/  BSSY.RECONVERGENT B1, `(.L_x_8) ;  /* 0x0000027000017945 */ /* 0x000fe80003800200 */
[----:B------:R-:W-:-:S13]  /*0ca0*/  LOP3.LUT P0, R22, R4, 0x3, RZ, 0xc0, !PT ;  /* 0x0000000304167812 */ /* 0x000fda000780c0ff */
[----:B------:R-:W-:Y:S05]  /*0cb0*/  @!P0 BRA `(.L_x_9) ;  /* 0x0000000000908947 */ /* 0x000fea0003800000 */
[-C--:B------:R-:W-:Y:S01]  /*0cc0*/  IABS R6, R0.reuse ;  /* 0x0000000000067213 */ /* 0x080fe20000000000 */
[----:B------:R-:W1:Y:S01]  /*0cd0*/  LDC.64 R4, c[0x0][0x390] ;  /* 0x0000e400ff047b82 */ /* 0x000e620000000a00 */
[----:B------:R-:W-:Y:S01]  /*0ce0*/  ISETP.NE.AND P2, PT, R0, RZ, PT ;  /* 0x000000ff0000720c */ /* 0x000fe20003f45270 */
[----:B------:R-:W-:Y:S01]  /*0cf0*/  IMAD.MOV R22, RZ, RZ, -R22 ;  /* 0x000000ffff167224 */ /* 0x000fe200078e0a16 */
[----:B------:R-:W2:Y:S01]  /*0d00*/  I2F.RP R10, R6 ;  /* 0x00000006000a7306 */ /* 0x000ea20000209400 */
[----:B------:R-:W-:-:S07]  /*0d10*/  LOP3.LUT R12, RZ, R0, RZ, 0x33, !PT ;  /* 0x00000000ff0c7212 */ /* 0x000fce00078e33ff */
[----:B--2---:R-:W2:Y:S02]  /*0d20*/  MUFU.RCP R10, R10 ;  /* 0x0000000a000a7308 */ /* 0x004ea40000001000 */
[----:B--2---:R-:W-:-:S06]  /*0d30*/  VIADD R8, R10, 0xffffffe ;  /* 0x0ffffffe0a087836 */ /* 0x004fcc0000000000 */
[----:B0-----:R0:W2:Y:S02]  /*0d40*/  F2I.FTZ.U32.TRUNC.NTZ R9, R8 ;  /* 0x0000000800097305 */ /* 0x0010a4000021f000 */
[----:B0-----:R-:W-:Y:S01]  /*0d50*/  IMAD.MOV.U32 R8, RZ, RZ, RZ ;  /* 0x000000ffff087224 */ /* 0x001fe200078e00ff */
[----:B--2---:R-:W-:-:S05]  /*0d60*/  IADD3 R13, PT, PT, RZ, -R9, RZ ;  /* 0x80000009ff0d7210 */ /* 0x004fca0007ffe0ff */
[----:B------:R-:W-:-:S04]  /*0d70*/  IMAD R13, R13, R6, RZ ;  /* 0x000000060d0d7224 */ /* 0x000fc800078e02ff */
[----:B-1----:R-:W-:-:S07]  /*0d80*/  IMAD.HI.U32 R13, R9, R13, R8 ;  /* 0x0000000d090d7227 */ /* 0x002fce00078e0008 */
.L_x_10:
[----:B-1----:R-:W-:-:S06]  /*0d90*/  IMAD.WIDE R8, R20, 0x8, R4 ;  /* 0x0000000814087825 */ /* 0x002fcc00078e0204 */
[----:B------:R-:W2:Y:S01]  /*0da0*/  LDG.E.64 R8, desc[UR10][R8.64] ;  /* 0x0000000a08087981 */ /* 0x000ea2000c1e1b00 */
[----:B------:R-:W-:Y:S02]  /*0db0*/  IABS R24, R20 ;  /* 0x0000001400187213 */ /* 0x000fe40000000000 */
[----:B------:R-:W-:-:S03]  /*0dc0*/  MOV R0, UR6 ;  /* 0x0000000600007c02 */ /* 0x000fc60008000f00 */
[----:B------:R-:W-:Y:S01]  /*0dd0*/  IMAD.HI.U32 R23, R13, R24, RZ ;  /* 0x000000180d177227 */ /* 0x000fe200078e00ff */
[----:B------:R-:W-:-:S03]  /*0de0*/  IABS R26, R0 ;  /* 0x00000000001a7213 */ /* 0x000fc60000000000 */
[----:B------:R-:W-:-:S04]  /*0df0*/  IMAD.MOV R23, RZ, RZ, -R23 ;  /* 0x000000ffff177224 */ /* 0x000fc800078e0a17 */
[----:B------:R-:W-:-:S05]  /*0e00*/  IMAD R23, R26, R23, R24 ;  /* 0x000000171a177224 */ /* 0x000fca00078e0218 */
[----:B------:R-:W-:Y:S02]  /*0e10*/  ISETP.GT.U32.AND P0, PT, R6, R23, PT ;  /* 0x000000170600720c */ /* 0x000fe40003f04070 */
[----:B------:R-:W-:-:S11]  /*0e20*/  ISETP.GE.AND P1, PT, R20, RZ, PT ;  /* 0x000000ff1400720c */ /* 0x000fd60003f26270 */
[----:B------:R-:W-:Y:S02]  /*0e30*/  @!P0 IMAD.IADD R23, R23, 0x1, -R26 ;  /* 0x0000000117178824 */ /* 0x000fe400078e0a1a */
[----:B--2---:R-:W-:-:S06]  /*0e40*/  IMAD.WIDE R10, R17, 0x4, R8 ;  /* 0x00000004110a7825 */ /* 0x004fcc00078e0208 */
[----:B------:R-:W2:Y:S01]  /*0e50*/  LD.E R11, desc[UR10][R10.64] ;  /* 0x0000000a0a0b7980 */ /* 0x000ea2000c101900 */
[----:B------:R-:W-:Y:S01]  /*0e60*/  ISETP.GT.U32.AND P0, PT, R6, R23, PT ;  /* 0x000000170600720c */ /* 0x000fe20003f04070 */
[----:B------:R-:W-:Y:S01]  /*0e70*/  VIADD R20, R20, 0x1 ;  /* 0x0000000114147836 */ /* 0x000fe20000000000 */
[----:B------:R-:W-:-:S11]  /*0e80*/  IADD3 R22, PT, PT, R22, 0x1, RZ ;  /* 0x0000000116167810 */ /* 0x000fd60007ffe0ff */
[----:B------:R-:W-:Y:S02]  /*0e90*/  @!P0 IADD3 R23, PT, PT, R23, -R26, RZ ;  /* 0x8000001a17178210 */ /* 0x000fe40007ffe0ff */
[----:B------:R-:W-:-:S03]  /*0ea0*/  ISETP.NE.AND P0, PT, R22, RZ, PT ;  /* 0x000000ff1600720c */ /* 0x000fc60003f05270 */
[----:B------:R-:W-:-:S05]  /*0eb0*/  @!P1 IMAD.MOV R23, RZ, RZ, -R23 ;  /* 0x000000ffff179224 */ /* 0x000fca00078e0a17 */
[----:B------:R-:W-:-:S05]  /*0ec0*/  SEL R8, R12, R23, !P2 ;  /* 0x000000170c087207 */ /* 0x000fca0005000000 */
[----:B------:R-:W-:-:S05]  /*0ed0*/  IMAD R8, R8, 0x80, R19 ;  /* 0x0000008008087824 */ /* 0x000fca00078e0213 */
[----:B--2---:R1:W-:Y:S01]  /*0ee0*/  STS [R8], R11 ;  /* 0x0000000b08007388 */ /* 0x0043e20000000800 */
[----:B------:R-:W-:Y:S05]  /*0ef0*/  @P0 BRA `(.L_x_10) ;  /* 0xfffffffc00a40947 */ /* 0x000fea000383ffff */
.L_x_9:
[----:B------:R-:W-:Y:S05]  /*0f00*/  BSYNC.RECONVERGENT B1 ;  /* 0x0000000000017941 */ /* 0x000fea0003800200 */
.L_x_8:
[----:B------:R-:W2:Y:S02]  /*0f10*/  LDCU UR5, c[0x0][0x398] ;  /* 0x00007300ff0577ac */ /* 0x000ea40008000800 */
[----:B--2---:R-:W-:-:S04]  /*0f20*/  IMAD R4, R0, UR5, -R21 ;  /* 0x0000000500047c24 */ /* 0x004fc8000f8e0a15 */
[----:B------:R-:W-:-:S05]  /*0f30*/  IMAD.IADD R7, R4, 0x1, R7 ;  /* 0x0000000104077824 */ /* 0x000fca00078e0207 */
[----:B------:R-:W-:-:S13]  /*0f40*/  ISETP.GT.U32.AND P0, PT, R7, -0x4, PT ;  /* 0xfffffffc0700780c */ /* 0x000fda0003f04070 */
[----:B------:R-:W-:Y:S05]  /*0f50*/  @P0 BRA `(.L_x_7) ;  /* 0x0000000400780947 */ /* 0x000fea0003800000 */
[----:B------:R-:W-:Y:S01]  /*0f60*/  IABS R12, R0 ;  /* 0x00000000000c7213 */ /* 0x000fe20000000000 */
[----:B------:R-:W2:Y:S03]  /*0f70*/  LDC.64 R4, c[0x0][0x390] ;  /* 0x0000e400ff047b82 */ /* 0x000ea60000000a00 */
[----:B------:R-:W3:Y:S08]  /*0f80*/  I2F.RP R0, R12 ;  /* 0x0000000c00007306 */ /* 0x000ef00000209400 */
[----:B---3--:R-:W3:Y:S02]  /*0f90*/  MUFU.RCP R0, R0 ;  /* 0x0000000000007308 */ /* 0x008ee40000001000 */
[----:B---3--:R-:W-:-:S06]  /*0fa0*/  IADD3 R6, PT, PT, R0, 0xffffffe, RZ ;  /* 0x0ffffffe00067810 */ /* 0x008fcc0007ffe0ff */
[----:B------:R3:W4:Y:S02]  /*0fb0*/  F2I.FTZ.U32.TRUNC.NTZ R7, R6 ;  /* 0x0000000600077305 */ /* 0x000724000021f000 */
[----:B---3--:R-:W-:Y:S02]  /*0fc0*/  IMAD.MOV.U32 R6, RZ, RZ, RZ ;  /* 0x000000ffff067224 */ /* 0x008fe400078e00ff */
[----:B----4-:R-:W-:-:S04]  /*0fd0*/  IMAD.MOV R13, RZ, RZ, -R7 ;  /* 0x000000ffff0d7224 */ /* 0x010fc800078e0a07 */
[----:B------:R-:W-:-:S04]  /*0fe0*/  IMAD R13, R13, R12, RZ ;  /* 0x0000000c0d0d7224 */ /* 0x000fc800078e02ff */
[----:B--2---:R-:W-:-:S07]  /*0ff0*/  IMAD.HI.U32 R13, R7, R13, R6 ;  /* 0x0000000d070d7227 */ /* 0x004fce00078e0006 */
.L_x_11:
[----:B--2---:R-:W-:-:S05]  /*1000*/  IMAD.WIDE R6, R20, 0x8, R4 ;  /* 0x0000000814067825 */ /* 0x004fca00078e0204 */
[----:B01----:R-:W2:Y:S04]  /*1010*/  LDG.E.64 R8, desc[UR10][R6.64] ;  /* 0x0000000a06087981 */ /* 0x003ea8000c1e1b00 */
[----:B------:R-:W3:Y:S01]  /*1020*/  LDG.E.64 R10, desc[UR10][R6.64+0x8] ;  /* 0x0000080a060a7981 */ /* 0x000ee2000c1e1b00 */
[----:B------:R-:W-:Y:S02]  /*1030*/  IABS R23, R20 ;  /* 0x0000001400177213 */ /* 0x000fe40000000000 */
[----:B------:R-:W-:-:S03]  /*1040*/  MOV R0, UR12 ;  /* 0x0000000c00007c02 */ /* 0x000fc60008000f00 */
[----:B------:R-:W-:Y:S01]  /*1050*/  IMAD.HI.U32 R13, R13, R23, RZ ;  /* 0x000000170d0d7227 */ /* 0x000fe200078e00ff */
[----:B------:R-:W-:-:S03]  /*1060*/  IABS R22, R0 ;  /* 0x0000000000167213 */ /* 0x000fc60000000000 */
[----:B------:R-:W-:-:S04]  /*1070*/  IMAD.MOV R13, RZ, RZ, -R13 ;  /* 0x000000ffff0d7224 */ /* 0x000fc800078e0a0d */
[----:B------:R-:W-:-:S05]  /*1080*/  IMAD R13, R22, R13, R23 ;  /* 0x0000000d160d7224 */ /* 0x000fca00078e0217 */
[----:B------:R-:W-:Y:S01]  /*1090*/  ISETP.GT.U32.AND P0, PT, R12, R13, PT ;  /* 0x0000000d0c00720c */ /* 0x000fe20003f04070 */
[----:B--2---:R-:W-:-:S05]  /*10a0*/  IMAD.WIDE R8, R17, 0x4, R8 ;  /* 0x0000000411087825 */ /* 0x004fca00078e0208 */
[----:B------:R0:W2:Y:S07]  /*10b0*/  LD.E R24, desc[UR10][R8.64] ;  /* 0x0000000a08187980 */ /* 0x0000ae000c101900 */
[----:B------:R-:W-:-:S05]  /*10c0*/  @!P0 IMAD.IADD R13, R13, 0x1, -R22 ;  /* 0x000000010d0d8824 */ /* 0x000fca00078e0a16 */
[----:B------:R-:W-:Y:S02]  /*10d0*/  ISETP.GT.U32.AND P0, PT, R12, R13, PT ;  /* 0x0000000d0c00720c */ /* 0x000fe40003f04070 */
[----:B------:R-:W-:Y:S02]  /*10e0*/  ISETP.GE.AND P1, PT, R20, RZ, PT ;  /* 0x000000ff1400720c */ /* 0x000fe40003f26270 */
[----:B------:R-:W-:-:S09]  /*10f0*/  LOP3.LUT R23, RZ, R0, RZ, 0x33, !PT ;  /* 0x00000000ff177212 */ /* 0x000fd200078e33ff */
[----:B------:R-:W-:Y:S02]  /*1100*/  @!P0 IADD3 R13, PT, PT, R13, -R22, RZ ;  /* 0x800000160d0d8210 */ /* 0x000fe40007ffe0ff */
[----:B------:R-:W-:-:S03]  /*1110*/  ISETP.NE.AND P0, PT, R0, RZ, PT ;  /* 0x000000ff0000720c */ /* 0x000fc60003f05270 */
[----:B------:R-:W-:-:S05]  /*1120*/  @!P1 IMAD.MOV R13, RZ, RZ, -R13 ;  /* 0x000000ffff0d9224 */ /* 0x000fca00078e0a0d */
[----:B0-----:R-:W-:Y:S01]  /*1130*/  SEL R8, R23, R13, !P0 ;  /* 0x0000000d17087207 */ /* 0x001fe20004000000 */
[----:B---3--:R-:W-:-:S04]  /*1140*/  IMAD.WIDE R10, R17, 0x4, R10 ;  /* 0x00000004110a7825 */ /* 0x008fc800078e020a */
[----:B------:R-:W-:Y:S02]  /*1150*/  IMAD R27, R8, 0x80, R19 ;  /* 0x00000080081b7824 */ /* 0x000fe400078e0213 */
[----:B------:R-:W3:Y:S01]  /*1160*/  LDG.E.64 R8, desc[UR10][R6.64+0x10] ;  /* 0x0000100a06087981 */ /* 0x000ee2000c1e1b00 */
[----:B------:R-:W0:Y:S01]  /*1170*/  I2F.RP R26, R22 ;  /* 0x00000016001a7306 */ /* 0x000e220000209400 */
[----:B------:R-:W-:Y:S01]  /*1180*/  MOV R12, RZ ;  /* 0x000000ff000c7202 */ /* 0x000fe20000000f00 */
[----:B------:R-:W-:Y:S01]  /*1190*/  VIADD R25, R20, 0x1 ;  /* 0x0000000114197836 */ /* 0x000fe20000000000 */
[----:B------:R-:W4:Y:S05]  /*11a0*/  LDG.E.64 R6, desc[UR10][R6.64+0x18] ;  /* 0x0000180a06067981 */ /* 0x000f2a000c1e1b00 */
[----:B0-----:R-:W0:Y:S02]  /*11b0*/  MUFU.RCP R26, R26 ;  /* 0x0000001a001a7308 */ /* 0x001e240000001000 */
[----:B0-----:R-:W-:-:S06]  /*11c0*/  IADD3 R28, PT, PT, R26, 0xffffffe, RZ ;  /* 0x0ffffffe1a1c7810 */ /* 0x001fcc0007ffe0ff */
[----:B------:R-:W0:Y:S01]  /*11d0*/  F2I.FTZ.U32.TRUNC.NTZ R13, R28 ;  /* 0x0000001c000d7305 */ /* 0x000e22000021f000 */
[----:B--2---:R1:W-:Y:S04]  /*11e0*/  STS [R27], R24 ;  /* 0x000000181b007388 */ /* 0x0043e80000000800 */
[----:B------:R2:W5:Y:S01]  /*11f0*/  LD.E R10, desc[UR10][R10.64] ;  /* 0x0000000a0a0a7980 */ /* 0x000562000c101900 */
[----:B0-----:R-:W-:-:S04]  /*1200*/  IMAD.MOV R29, RZ, RZ, -R13 ;  /* 0x000000ffff1d7224 */ /* 0x001fc800078e0a0d */
[----:B------:R-:W-:-:S04]  /*1210*/  IMAD R29, R29, R22, RZ ;  /* 0x000000161d1d7224 */ /* 0x000fc800078e02ff */
[----:B------:R-:W-:Y:S01]  /*1220*/  IMAD.HI.U32 R13, R13, R29, R12 ;  /* 0x0000001d0d0d7227 */ /* 0x000fe200078e000c */
[----:B------:R-:W-:-:S05]  /*1230*/  IABS R12, R25 ;  /* 0x00000019000c7213 */ /* 0x000fca0000000000 */
[----:B--2---:R-:W-:-:S04]  /*1240*/  IMAD.HI.U32 R11, R13, R12, RZ ;  /* 0x0000000c0d0b7227 */ /* 0x004fc800078e00ff */
[----:B------:R-:W-:-:S04]  /*1250*/  IMAD.MOV R11, RZ, RZ, -R11 ;  /* 0x000000ffff0b7224 */ /* 0x000fc800078e0a0b */
[----:B------:R-:W-:Y:S02]  /*1260*/  IMAD R11, R22, R11, R12 ;  /* 0x0000000b160b7224 */ /* 0x000fe400078e020c */
[----:B------:R-:W-:-:S05]  /*1270*/  IMAD.MOV.U32 R12, RZ, RZ, R22 ;  /* 0x000000ffff0c7224 */ /* 0x000fca00078e0016 */
[----:B------:R-:W-:Y:S02]  /*1280*/  ISETP.GT.U32.AND P1, PT, R12, R11, PT ;  /* 0x0000000b0c00720c */ /* 0x000fe40003f24070 */
[----:B------:R-:W-:-:S11]  /*1290*/  ISETP.GE.AND P2, PT, R25, RZ, PT ;  /* 0x000000ff1900720c */ /* 0x000fd60003f46270 */
[----:B------:R-:W-:-:S04]  /*12a0*/  @!P1 IADD3 R11, PT, PT, R11, -R22, RZ ;  /* 0x800000160b0b9210 */ /* 0x000fc80007ffe0ff */
[----:B------:R-:W-:-:S13]  /*12b0*/  ISETP.GT.U32.AND P1, PT, R12, R11, PT ;  /* 0x0000000b0c00720c */ /* 0x000fda0003f24070 */
[----:B------:R-:W-:-:S04]  /*12c0*/  @!P1 IMAD.IADD R11, R11, 0x1, -R22 ;  /* 0x000000010b0b9824 */ /* 0x000fc800078e0a16 */
[----:B------:R-:W-:-:S05]  /*12d0*/  @!P2 IMAD.MOV R11, RZ, RZ, -R11 ;  /* 0x000000ffff0ba224 */ /* 0x000fca00078e0a0b */
[----:B-1----:R-:W-:Y:S01]  /*12e0*/  SEL R24, R23, R11, !P0 ;  /* 0x0000000b17187207 */ /* 0x002fe20004000000 */
[----:B---3--:R-:W-:-:S03]  /*12f0*/  IMAD.WIDE R8, R17, 0x4, R8 ;  /* 0x0000000411087825 */ /* 0x008fc600078e0208 */
[----:B------:R-:W-:-:S05]  /*1300*/  LEA R11, R24, R19, 0x7 ;  /* 0x00000013180b7211 */ /* 0x000fca00078e38ff */
[----:B-----5:R0:W-:Y:S04]  /*1310*/  STS [R11], R10 ;  /* 0x0000000a0b007388 */ /* 0x0201e80000000800 */
[----:B------:R1:W2:Y:S01]  /*1320*/  LD.E R8, desc[UR10][R8.64] ;  /* 0x0000000a08087980 */ /* 0x0002a2000c101900 */
[----:B------:R-:W-:-:S05]  /*1330*/  VIADD R24, R20, 0x2 ;  /* 0x0000000214187836 */ /* 0x000fca0000000000 */
[----:B------:R-:W-:-:S05]  /*1340*/  IABS R26, R24 ;  /* 0x00000018001a7213 */ /* 0x000fca0000000000 */
[----:B------:R-:W-:-:S04]  /*1350*/  IMAD.HI.U32 R25, R13, R26, RZ ;  /* 0x0000001a0d197227 */ /* 0x000fc800078e00ff */
[----:B------:R-:W-:-:S04]  /*1360*/  IMAD.MOV R25, RZ, RZ, -R25 ;  /* 0x000000ffff197224 */ /* 0x000fc800078e0a19 */
[----:B------:R-:W-:-:S05]  /*1370*/  IMAD R25, R22, R25, R26 ;  /* 0x0000001916197224 */ /* 0x000fca00078e021a */
[----:B------:R-:W-:Y:S02]  /*1380*/  ISETP.GT.U32.AND P1, PT, R12, R25, PT ;  /* 0x000000190c00720c */ /* 0x000fe40003f24070 */
[----:B------:R-:W-:-:S11]  /*1390*/  ISETP.GE.AND P2, PT, R24, RZ, PT ;  /* 0x000000ff1800720c */ /* 0x000fd60003f46270 */
[----:B------:R-:W-:-:S04]  /*13a0*/  @!P1 IADD3 R25, PT, PT, R25, -R22, RZ ;  /* 0x8000001619199210 */ /* 0x000fc80007ffe0ff */
[----:B------:R-:W-:-:S13]  /*13b0*/  ISETP.GT.U32.AND P1, PT, R12, R25, PT ;  /* 0x000000190c00720c */ /* 0x000fda0003f24070 */
[----:B------:R-:W-:-:S04]  /*13c0*/  @!P1 IMAD.IADD R25, R25, 0x1, -R22 ;  /* 0x0000000119199824 */ /* 0x000fc800078e0a16 */
[----:B------:R-:W-:-:S05]  /*13d0*/  @!P2 IMAD.MOV R25, RZ, RZ, -R25 ;  /* 0x000000ffff19a224 */ /* 0x000fca00078e0a19 */
[----:B0-----:R-:W-:Y:S01]  /*13e0*/  SEL R10, R23, R25, !P0 ;  /* 0x00000019170a7207 */ /* 0x001fe20004000000 */
[----:B----4-:R-:W-:-:S03]  /*13f0*/  IMAD.WIDE R6, R17, 0x4, R6 ;  /* 0x0000000411067825 */ /* 0x010fc600078e0206 */
[----:B-1----:R-:W-:Y:S01]  /*1400*/  LEA R9, R10, R19, 0x7 ;  /* 0x000000130a097211 */ /* 0x002fe200078e38ff */
[----:B------:R-:W-:-:S04]  /*1410*/  VIADD R10, R20, 0x3 ;  /* 0x00000003140a7836 */ /* 0x000fc80000000000 */
[----:B--2---:R2:W-:Y:S04]  /*1420*/  STS [R9], R8 ;  /* 0x0000000809007388 */ /* 0x0045e80000000800 */
[----:B------:R0:W3:Y:S01]  /*1430*/  LD.E R7, desc[UR10][R6.64] ;  /* 0x0000000a06077980 */ /* 0x0000e2000c101900 */
        /* <DEDUP_REMOVED lines=10> */
[----:B0-----:R-:W-:-:S04]  /*14e0*/  SEL R6, R23, R11, !P0 ;  /* 0x0000000b17067207 */ /* 0x001fc80004000000 */
[----:B------:R-:W-:Y:S01]  /*14f0*/  LEA R6, R6, R19, 0x7 ;  /* 0x0000001306067211 */ /* 0x000fe200078e38ff */
[----:B------:R-:W-:-:S05]  /*1500*/  VIADD R20, R20, 0x4 ;  /* 0x0000000414147836 */ /* 0x000fca0000000000 */
[----:B------:R-:W-:Y:S01]  /*1510*/  ISETP.GE.AND P0, PT, R20, R21, PT ;  /* 0x000000151400720c */ /* 0x000fe20003f06270 */
[----:B---3--:R2:W-:-:S12]  /*1520*/  STS [R6], R7 ;  /* 0x0000000706007388 */ /* 0x0085d80000000800 */
[----:B------:R-:W-:Y:S05]  /*1530*/  @!P0 BRA `(.L_x_11) ;  /* 0xfffffff800b08947 */ /* 0x000fea000383ffff */
.L_x_7:
[----:B------:R-:W-:Y:S05]  /*1540*/  BSYNC.RECONVERGENT B0 ;  /* 0x0000000000007941 */ /* 0x000fea0003800200 */
.L_x_6:
[----:B------:R-:W0:Y:S01]  /*1550*/  LDCU UR6, c[0x0][0x398] ;  /* 0x00007300ff0677ac */ /* 0x000e220008000800 */
[----:B------:R-:W-:Y:S01]  /*1560*/  BSSY.RECONVERGENT B0, `(.L_x_12) ;  /* 0x000013b000007945 */ /* 0x000fe20003800200 */
[----:B------:R-:W3:Y:S01]  /*1570*/  LDCU UR5, c[0x0][0x384] ;  /* 0x00007080ff0577ac */ /* 0x000ee20008000800 */
[----:B------:R-:W4:Y:S01]  /*1580*/  LDCU UR9, c[0x0][0x398] ;  /* 0x00007300ff0977ac */ /* 0x000f220008000800 */
[----:B0-2---:R-:W-:Y:S01]  /*1590*/  IMAD.U32 R9, RZ, RZ, UR6 ;  /* 0x00000006ff097e24 */ /* 0x005fe2000f8e00ff */
[----:B------:R-:W0:Y:S03]  /*15a0*/  LDCU UR6, c[0x0][0x398] ;  /* 0x00007300ff0677ac */ /* 0x000e260008000800 */
[----:B------:R-:W-:-:S05]  /*15b0*/  IMAD R5, R0, R9, RZ ;  /* 0x0000000900057224 */ /* 0x000fca00078e02ff */
[C---:B---3--:R-:W-:Y:S01]  /*15c0*/  VIADDMNMX R0, R5.reuse, R0, UR5, PT ;  /* 0x0000000505007e46 */ /* 0x048fe2000b800100 */
[----:B------:R-:W-:Y:S03]  /*15d0*/  BAR.SYNC.DEFER_BLOCKING 0x0 ;  /* 0x0000000000007b1d */ /* 0x000fe60000010000 */
[----:B------:R-:W-:-:S13]  /*15e0*/  ISETP.GE.AND P0, PT, R5, R0, PT ;  /* 0x000000000500720c */ /* 0x000fda0003f06270 */
[----:B0---4-:R-:W-:Y:S05]  /*15f0*/  @P0 BRA `(.L_x_13) ;  /* 0x0000001000c40947 */ /* 0x011fea0003800000 */
[----:B------:R-:W-:Y:S01]  /*1600*/  IADD3 R4, PT, PT, -R5, R0, RZ ;  /* 0x0000000005047210 */ /* 0x000fe20007ffe1ff */
[----:B------:R-:W-:Y:S01]  /*1610*/  BSSY.RECONVERGENT B1, `(.L_x_14) ;  /* 0x0000054000017945 */ /* 0x000fe20003800200 */
[----:B------:R-:W-:Y:S01]  /*1620*/  LEA R15, R15, UR7, 0x2 ;  /* 0x000000070f0f7c11 */ /* 0x000fe2000f8e10ff */
[----:B------:R-:W-:Y:S01]  /*1630*/  IMAD.MOV.U32 R7, RZ, RZ, R5 ;  /* 0x000000ffff077224 */ /* 0x000fe200078e0005 */
[----:B------:R-:W-:-:S13]  /*1640*/  LOP3.LUT P0, R4, R4, 0x3, RZ, 0xc0, !PT ;  /* 0x0000000304047812 */ /* 0x000fda000780c0ff */
[----:B------:R-:W-:Y:S05]  /*1650*/  @!P0 BRA `(.L_x_15) ;  /* 0x00000004003c8947 */ /* 0x000fea0003800000 */
[----:B------:R-:W0:Y:S01]  /*1660*/  LDC R10, c[0x0][0x380] ;  /* 0x0000e000ff0a7b82 */ /* 0x000e220000000800 */
[----:B------:R-:W-:Y:S01]  /*1670*/  ISETP.NE.AND P1, PT, R9, UR8, PT ;  /* 0x0000000809007c0c */ /* 0x000fe2000bf25270 */
[----:B------:R-:W-:Y:S01]  /*1680*/  IMAD.MOV R4, RZ, RZ, -R4 ;  /* 0x000000ffff047224 */ /* 0x000fe200078e0a04 */
[----:B------:R-:W-:-:S11]  /*1690*/  MOV R7, R5 ;  /* 0x0000000500077202 */ /* 0x000fd60000000f00 */
.L_x_20:
[----:B------:R-:W-:-:S05]  /*16a0*/  VIADD R4, R4, 0x1 ;  /* 0x0000000104047836 */ /* 0x000fca0000000000 */
[----:B------:R-:W-:Y:S01]  /*16b0*/  ISETP.NE.AND P0, PT, R4, RZ, PT ;  /* 0x000000ff0400720c */ /* 0x000fe20003f05270 */
[----:B--2-4-:R-:W-:-:S12]  /*16c0*/  @!P1 BRA `(.L_x_16) ;  /* 0x0000000000709947 */ /* 0x014fd80003800000 */
[----:B01----:R-:W-:Y:S01]  /*16d0*/  IABS R11, R10 ;  /* 0x0000000a000b7213 */ /* 0x003fe20000000000 */
[----:B------:R-:W-:-:S03]  /*16e0*/  IMAD.MOV.U32 R8, RZ, RZ, RZ ;  /* 0x000000ffff087224 */ /* 0x000fc600078e00ff */
[----:B------:R-:W0:Y:S08]  /*16f0*/  I2F.RP R12, R11 ;  /* 0x0000000b000c7306 */ /* 0x000e300000209400 */
[----:B0-----:R-:W0:Y:S02]  /*1700*/  MUFU.RCP R12, R12 ;  /* 0x0000000c000c7308 */ /* 0x001e240000001000 */
[----:B0-----:R-:W-:-:S06]  /*1710*/  VIADD R13, R12, 0xffffffe ;  /* 0x0ffffffe0c0d7836 */ /* 0x001fcc0000000000 */
[----:B------:R-:W0:Y:S02]  /*1720*/  F2I.FTZ.U32.TRUNC.NTZ R9, R13 ;  /* 0x0000000d00097305 */ /* 0x000e24000021f000 */
[----:B0-----:R-:W-:-:S05]  /*1730*/  IADD3 R6, PT, PT, RZ, -R9, RZ ;  /* 0x80000009ff067210 */ /* 0x001fca0007ffe0ff */
[----:B------:R-:W-:Y:S01]  /*1740*/  IMAD R21, R6, R11, RZ ;  /* 0x0000000b06157224 */ /* 0x000fe200078e02ff */
[----:B------:R-:W-:-:S03]  /*1750*/  IABS R6, R7 ;  /* 0x0000000700067213 */ /* 0x000fc60000000000 */
[----:B------:R-:W-:-:S04]  /*1760*/  IMAD.HI.U32 R21, R9, R21, R8 ;  /* 0x0000001509157227 */ /* 0x000fc800078e0008 */
[----:B------:R-:W-:-:S04]  /*1770*/  IMAD.MOV.U32 R8, RZ, RZ, R6 ;  /* 0x000000ffff087224 */ /* 0x000fc800078e0006 */
[----:B------:R-:W-:-:S05]  /*1780*/  IMAD.HI.U32 R6, R21, R8, RZ ;  /* 0x0000000815067227 */ /* 0x000fca00078e00ff */
[----:B------:R-:W-:-:S05]  /*1790*/  IADD3 R9, PT, PT, -R6, RZ, RZ ;  /* 0x000000ff06097210 */ /* 0x000fca0007ffe1ff */
[----:B------:R-:W-:-:S05]  /*17a0*/  IMAD R6, R11, R9, R8 ;  /* 0x000000090b067224 */ /* 0x000fca00078e0208 */
[----:B------:R-:W-:-:S13]  /*17b0*/  ISETP.GT.U32.AND P2, PT, R11, R6, PT ;  /* 0x000000060b00720c */ /* 0x000fda0003f44070 */
[----:B------:R-:W-:Y:S01]  /*17c0*/  @!P2 IMAD.IADD R6, R6, 0x1, -R11 ;  /* 0x000000010606a824 */ /* 0x000fe200078e0a0b */
[----:B------:R-:W-:-:S04]  /*17d0*/  ISETP.GE.AND P2, PT, R7, RZ, PT ;  /* 0x000000ff0700720c */ /* 0x000fc80003f46270 */
[----:B------:R-:W-:-:S13]  /*17e0*/  ISETP.GT.U32.AND P3, PT, R11, R6, PT ;  /* 0x000000060b00720c */ /* 0x000fda0003f64070 */
[----:B------:R-:W-:Y:S01]  /*17f0*/  @!P3 IMAD.IADD R6, R6, 0x1, -R11 ;  /* 0x000000010606b824 */ /* 0x000fe200078e0a0b */
[----:B------:R-:W-:Y:S02]  /*1800*/  ISETP.NE.AND P3, PT, R10, RZ, PT ;  /* 0x000000ff0a00720c */ /* 0x000fe40003f65270 */
[----:B------:R-:W-:Y:S02]  /*1810*/  LOP3.LUT R11, RZ, R10, RZ, 0x33, !PT ;  /* 0x0000000aff0b7212 */ /* 0x000fe400078e33ff */
[----:B------:R-:W-:-:S05]  /*1820*/  MOV R8, R6 ;  /* 0x0000000600087202 */ /* 0x000fca0000000f00 */
[----:B------:R-:W-:-:S04]  /*1830*/  IMAD.MOV.U32 R6, RZ, RZ, R8 ;  /* 0x000000ffff067224 */ /* 0x000fc800078e0008 */
[----:B------:R-:W-:-:S05]  /*1840*/  @!P2 IMAD.MOV R6, RZ, RZ, -R6 ;  /* 0x000000ffff06a224 */ /* 0x000fca00078e0a06 */
[----:B------:R-:W-:-:S04]  /*1850*/  SEL R9, R11, R6, !P3 ;  /* 0x000000060b097207 */ /* 0x000fc80005800000 */
[----:B------:R-:W-:-:S05]  /*1860*/  LEA R9, R9, R18, 0x2 ;  /* 0x0000001209097211 */ /* 0x000fca00078e10ff */
[----:B------:R0:W1:Y:S01]  /*1870*/  LDS R6, [R9] ;  /* 0x0000000009067984 */ /* 0x0000620000000800 */
[----:B------:R-:W-:Y:S05]  /*1880*/  BRA `(.L_x_17) ;  /* 0x00000000006c7947 */ /* 0x000fea0003800000 */
.L_x_16:
[-C--:B0-----:R-:W-:Y:S02]  /*1890*/  IABS R6, R10.reuse ;  /* 0x0000000a00067213 */ /* 0x081fe40000000000 */
[----:B------:R-:W-:Y:S02]  /*18a0*/  IABS R12, R7 ;  /* 0x00000007000c7213 */ /* 0x000fe40000000000 */
[----:B-1----:R-:W0:Y:S08]  /*18b0*/  I2F.RP R11, R6 ;  /* 0x00000006000b7306 */ /* 0x002e300000209400 */
[----:B0-----:R-:W0:Y:S02]  /*18c0*/  MUFU.RCP R11, R11 ;  /* 0x0000000b000b7308 */ /* 0x001e240000001000 */
[----:B0-----:R-:W-:Y:S01]  /*18d0*/  VIADD R8, R11, 0xffffffe ;  /* 0x0ffffffe0b087836 */ /* 0x001fe20000000000 */
[----:B------:R-:W-:-:S05]  /*18e0*/  LOP3.LUT R11, RZ, R10, RZ, 0x33, !PT ;  /* 0x0000000aff0b7212 */ /* 0x000fca00078e33ff */
[----:B------:R0:W1:Y:S02]  /*18f0*/  F2I.FTZ.U32.TRUNC.NTZ R9, R8 ;  /* 0x0000000800097305 */ /* 0x000064000021f000 */
[----:B0-----:R-:W-:Y:S02]  /*1900*/  HFMA2 R8, -RZ, RZ, 0, 0 ;  /* 0x00000000ff087431 */ /* 0x001fe400000001ff */
[----:B-1----:R-:W-:-:S04]  /*1910*/  IMAD.MOV R13, RZ, RZ, -R9 ;  /* 0x000000ffff0d7224 */ /* 0x002fc800078e0a09 */
[----:B------:R-:W-:-:S04]  /*1920*/  IMAD R13, R13, R6, RZ ;  /* 0x000000060d0d7224 */ /* 0x000fc800078e02ff */
[----:B------:R-:W-:-:S04]  /*1930*/  IMAD.HI.U32 R13, R9, R13, R8 ;  /* 0x0000000d090d7227 */ /* 0x000fc800078e0008 */
[----:B------:R-:W-:-:S04]  /*1940*/  IMAD.MOV.U32 R9, RZ, RZ, R12 ;  /* 0x000000ffff097224 */ /* 0x000fc800078e000c */
[----:B------:R-:W-:-:S04]  /*1950*/  IMAD.HI.U32 R13, R13, R9, RZ ;  /* 0x000000090d0d7227 */ /* 0x000fc800078e00ff */
[----:B------:R-:W-:-:S04]  /*1960*/  IMAD.MOV R13, RZ, RZ, -R13 ;  /* 0x000000ffff0d7224 */ /* 0x000fc800078e0a0d */
[----:B------:R-:W-:-:S05]  /*1970*/  IMAD R9, R6, R13, R9 ;  /* 0x0000000d06097224 */ /* 0x000fca00078e0209 */
[----:B------:R-:W-:-:S13]  /*1980*/  ISETP.GT.U32.AND P2, PT, R6, R9, PT ;  /* 0x000000090600720c */ /* 0x000fda0003f44070 */
[----:B------:R-:W-:Y:S02]  /*1990*/  @!P2 IADD3 R9, PT, PT, R9, -R6, RZ ;  /* 0x800000060909a210 */ /* 0x000fe40007ffe0ff */
[----:B------:R-:W-:Y:S02]  /*19a0*/  ISETP.GE.AND P2, PT, R7, RZ, PT ;  /* 0x000000ff0700720c */ /* 0x000fe40003f46270 */
[----:B------:R-:W-:-:S13]  /*19b0*/  ISETP.GT.U32.AND P3, PT, R6, R9, PT ;  /* 0x000000090600720c */ /* 0x000fda0003f64070 */
[----:B------:R-:W-:Y:S01]  /*19c0*/  @!P3 IMAD.IADD R9, R9, 0x1, -R6 ;  /* 0x000000010909b824 */ /* 0x000fe200078e0a06 */
[----:B------:R-:W-:-:S03]  /*19d0*/  ISETP.NE.AND P3, PT, R10, RZ, PT ;  /* 0x000000ff0a00720c */ /* 0x000fc60003f65270 */
[----:B------:R-:W-:-:S05]  /*19e0*/  IMAD.MOV.U32 R8, RZ, RZ, R9 ;  /* 0x000000ffff087224 */ /* 0x000fca00078e0009 */
[----:B------:R-:W-:-:S05]  /*19f0*/  MOV R6, R8 ;  /* 0x0000000800067202 */ /* 0x000fca0000000f00 */
[----:B------:R-:W-:-:S05]  /*1a00*/  @!P2 IMAD.MOV R6, RZ, RZ, -R6 ;  /* 0x000000ffff06a224 */ /* 0x000fca00078e0a06 */
[----:B------:R-:W-:-:S05]  /*1a10*/  SEL R9, R11, R6, !P3 ;  /* 0x000000060b097207 */ /* 0x000fca0005800000 */
[----:B------:R-:W-:-:S05]  /*1a20*/  IMAD R9, R9, 0x4, R14 ;  /* 0x0000000409097824 */ /* 0x000fca00078e020e */
[----:B------:R2:W3:Y:S02]  /*1a30*/  LDS R6, [R9] ;  /* 0x0000000009067984 */ /* 0x0004e40000000800 */
.L_x_17:
[----:B0-2---:R-:W-:-:S04]  /*1a40*/  MOV R9, UR9 ;  /* 0x0000000900097c02 */ /* 0x005fc80008000f00 */
[----:B------:R-:W-:-:S13]  /*1a50*/  ISETP.NE.AND P4, PT, R9, UR4, PT ;  /* 0x0000000409007c0c */ /* 0x000fda000bf85270 */
[----:B------:R-:W-:Y:S05]  /*1a60*/  @!P4 BRA `(.L_x_18) ;  /* 0x000000000014c947 */ /* 0x000fea0003800000 */
[----:B------:R-:W-:-:S05]  /*1a70*/  @!P2 IMAD.MOV R8, RZ, RZ, -R8 ;  /* 0x000000ffff08a224 */ /* 0x000fca00078e0a08 */
[----:B------:R-:W-:-:S05]  /*1a80*/  SEL R8, R11, R8, !P3 ;  /* 0x000000080b087207 */ /* 0x000fca0005800000 */
[----:B------:R-:W-:-:S05]  /*1a90*/  IMAD R8, R8, 0x80, R19 ;  /* 0x0000008008087824 */ /* 0x000fca00078e0213 */
[----:B------:R0:W2:Y:S01]  /*1aa0*/  LDS R11, [R8] ;  /* 0x00000000080b7984 */ /* 0x0000a20000000800 */
[----:B------:R-:W-:Y:S05]  /*1ab0*/  BRA `(.L_x_19) ;  /* 0x0000000000107947 */ /* 0x000fea0003800000 */
.L_x_18:
[----:B------:R-:W-:-:S04]  /*1ac0*/  @!P2 IADD3 R8, PT, PT, -R8, RZ, RZ ;  /* 0x000000ff0808a210 */ /* 0x000fc80007ffe1ff */
[----:B------:R-:W-:-:S05]  /*1ad0*/  SEL R8, R11, R8, !P3 ;  /* 0x000000080b087207 */ /* 0x000fca0005800000 */
[----:B------:R-:W-:-:S05]  /*1ae0*/  IMAD R8, R8, 0x80, R15 ;  /* 0x0000008008087824 */ /* 0x000fca00078e020f */
[----:B------:R4:W0:Y:S02]  /*1af0*/  LDS R11, [R8] ;  /* 0x00000000080b7984 */ /* 0x0008240000000800 */
.L_x_19:
[----:B0123--:R-:W-:Y:S01]  /*1b00*/  IMAD.IADD R11, R11, 0x1, R6 ;  /* 0x000000010b0b7824 */ /* 0x00ffe200078e0206 */
[----:B------:R-:W-:-:S04]  /*1b10*/  IADD3 R7, PT, PT, R7, 0x1, RZ ;  /* 0x0000000107077810 */ /* 0x000fc80007ffe0ff */
[----:B------:R2:W-:Y:S01]  /*1b20*/  ATOMS.MIN.S32 RZ, [R16], R11 ;  /* 0x0000000b10ff738c */ /* 0x0005e20000800200 */
[----:B------:R-:W-:Y:S06]  /*1b30*/  BAR.SYNC.DEFER_BLOCKING 0x0 ;  /* 0x0000000000007b1d */ /* 0x000fec0000010000 */
[----:B------:R-:W-:Y:S05]  /*1b40*/  @P0 BRA `(.L_x_20) ;  /* 0xfffffff800d40947 */ /* 0x000fea000383ffff */
.L_x_15:
[----:B------:R-:W-:Y:S05]  /*1b50*/  BSYNC.RECONVERGENT B1 ;  /* 0x0000000000017941 */ /* 0x000fea0003800200 */
.L_x_14:
[----:B------:R-:W-:-:S05]  /*1b60*/  IMAD.IADD R4, R5, 0x1, -R0 ;  /* 0x0000000105047824 */ /* 0x000fca00078e0a00 */
[----:B------:R-:W-:-:S13]  /*1b70*/  ISETP.GT.U32.AND P0, PT, R4, -0x4, PT ;  /* 0xfffffffc0400780c */ /* 0x000fda0003f04070 */
[----:B------:R-:W-:Y:S05]  /*1b80*/  @P0 BRA `(.L_x_13) ;  /* 0x0000000c00600947 */ /* 0x000fea0003800000 */
[----:B------:R-:W0:Y:S01]  /*1b90*/  LDC R10, c[0x0][0x380] ;  /* 0x0000e000ff0a7b82 */ /* 0x000e220000000800 */
[----:B------:R-:W-:Y:S01]  /*1ba0*/  IMAD.IADD R0, R7, 0x1, -R0 ;  /* 0x0000000107007824 */ /* 0x000fe200078e0a00 */
[----:B------:R-:W-:Y:S02]  /*1bb0*/  ISETP.NE.AND P2, PT, R9, UR8, PT ;  /* 0x0000000809007c0c */ /* 0x000fe4000bf45270 */
[----:B------:R-:W-:-:S11]  /*1bc0*/  IADD3 R7, PT, PT, R7, 0x1, RZ ;  /* 0x0000000107077810 */ /* 0x000fd60007ffe0ff */
.L_x_38:
[----:B------:R-:W-:Y:S01]  /*1bd0*/  VIADD R0, R0, 0x4 ;  /* 0x0000000400007836 */ /* 0x000fe20000000000 */
[----:B------:R-:W-:Y:S01]  /*1be0*/  BSSY.RECONVERGENT B1, `(.L_x_21) ;  /* 0x000003a000017945 */ /* 0x000fe20003800200 */
[----:B------:R-:W-:-:S03]  /*1bf0*/  VIADD R12, R7, 0xffffffff ;  /* 0xffffffff070c7836 */ /* 0x000fc60000000000 */
[----:B------:R-:W-:Y:S01]  /*1c00*/  ISETP.NE.AND P1, PT, R0, RZ, PT ;  /* 0x000000ff0000720c */ /* 0x000fe20003f25270 */
[----:B---3--:R-:W-:-:S12]  /*1c10*/  @P2 BRA `(.L_x_22) ;  /* 0x0000000000702947 */ /* 0x008fd80003800000 */
[----:B0-----:R-:W-:Y:S02]  /*1c20*/  IABS R4, R10 ;  /* 0x0000000a00047213 */ /* 0x001fe40000000000 */
[----:B------:R-:W-:Y:S02]  /*1c30*/  IABS R6, R12 ;  /* 0x0000000c00067213 */ /* 0x000fe40000000000 */
[----:B-12---:R-:W0:Y:S01]  /*1c40*/  I2F.RP R11, R4 ;  /* 0x00000004000b7306 */ /* 0x006e220000209400 */
[----:B------:R-:W-:-:S07]  /*1c50*/  ISETP.GE.AND P3, PT, R12, RZ, PT ;  /* 0x000000ff0c00720c */ /* 0x000fce0003f66270 */
[----:B0-----:R-:W4:Y:S02]  /*1c60*/  MUFU.RCP R11, R11 ;  /* 0x0000000b000b7308 */ /* 0x001f240000001000 */
[----:B----4-:R-:W-:-:S06]  /*1c70*/  IADD3 R8, PT, PT, R11, 0xffffffe, RZ ;  /* 0x0ffffffe0b087810 */ /* 0x010fcc0007ffe0ff */
[----:B------:R0:W1:Y:S02]  /*1c80*/  F2I.FTZ.U32.TRUNC.NTZ R9, R8 ;  /* 0x0000000800097305 */ /* 0x000064000021f000 */
[----:B0-----:R-:W-:Y:S02]  /*1c90*/  IMAD.MOV.U32 R8, RZ, RZ, RZ ;  /* 0x000000ffff087224 */ /* 0x001fe400078e00ff */
[----:B-1----:R-:W-:-:S04]  /*1ca0*/  IMAD R5, R9, R4, RZ ;  /* 0x0000000409057224 */ /* 0x002fc800078e02ff */
[----:B------:R-:W-:-:S04]  /*1cb0*/  IMAD.MOV R5, RZ, RZ, -R5 ;  /* 0x000000ffff057224 */ /* 0x000fc800078e0a05 */
[----:B------:R-:W-:Y:S01]  /*1cc0*/  IMAD.HI.U32 R5, R9, R5, R8 ;  /* 0x0000000509057227 */ /* 0x000fe200078e0008 */
[----:B------:R-:W-:-:S05]  /*1cd0*/  MOV R9, R6 ;  /* 0x0000000600097202 */ /* 0x000fca0000000f00 */
[----:B------:R-:W-:-:S04]  /*1ce0*/  IMAD.HI.U32 R6, R5, R9, RZ ;  /* 0x0000000905067227 */ /* 0x000fc800078e00ff */
[----:B------:R-:W-:-:S04]  /*1cf0*/  IMAD.MOV R6, RZ, RZ, -R6 ;  /* 0x000000ffff067224 */ /* 0x000fc800078e0a06 */
[----:B------:R-:W-:Y:S01]  /*1d00*/  IMAD R9, R4, R6, R9 ;  /* 0x0000000604097224 */ /* 0x000fe200078e0209 */
[----:B------:R-:W-:-:S04]  /*1d10*/  LOP3.LUT R6, RZ, R10, RZ, 0x33, !PT ;  /* 0x0000000aff067212 */ /* 0x000fc800078e33ff */
[----:B------:R-:W-:-:S13]  /*1d20*/  ISETP.GT.U32.AND P0, PT, R4, R9, PT ;  /* 0x000000090400720c */ /* 0x000fda0003f04070 */
[----:B------:R-:W-:-:S05]  /*1d30*/  @!P0 IMAD.IADD R9, R9, 0x1, -R4 ;  /* 0x0000000109098824 */ /* 0x000fca00078e0a04 */
[----:B------:R-:W-:-:S13]  /*1d40*/  ISETP.GT.U32.AND P0, PT, R4, R9, PT ;  /* 0x000000090400720c */ /* 0x000fda0003f04070 */
[----:B------:R-:W-:Y:S02]  /*1d50*/  @!P0 IADD3 R9, PT, PT, R9, -R4, RZ ;  /* 0x8000000409098210 */ /* 0x000fe40007ffe0ff */
[----:B------:R-:W-:-:S03]  /*1d60*/  ISETP.NE.AND P0, PT, R10, RZ, PT ;  /* 0x000000ff0a00720c */ /* 0x000fc60003f05270 */
[----:B------:R-:W-:-:S04]  /*1d70*/  IMAD.MOV.U32 R11, RZ, RZ, R9 ;  /* 0x000000ffff0b7224 */ /* 0x000fc800078e0009 */
[----:B------:R-:W-:-:S05]  /*1d80*/  IMAD.MOV.U32 R9, RZ, RZ, R11 ;  /* 0x000000ffff097224 */ /* 0x000fca00078e000b */
[----:B------:R-:W-:-:S04]  /*1d90*/  @!P3 IADD3 R9, PT, PT, -R9, RZ, RZ ;  /* 0x000000ff0909b210 */ /* 0x000fc80007ffe1ff */
[----:B------:R-:W-:-:S05]  /*1da0*/  SEL R9, R6, R9, !P0 ;  /* 0x0000000906097207 */ /* 0x000fca0004000000 */
[----:B------:R-:W-:-:S06]  /*1db0*/  IMAD R9, R9, 0x4, R14 ;  /* 0x0000000409097824 */ /* 0x000fcc00078e020e */
[----:B------:R-:W1:Y:S01]  /*1dc0*/  LDS R9, [R9] ;  /* 0x0000000009097984 */ /* 0x000e620000000800 */
[----:B------:R-:W-:Y:S05]  /*1dd0*/  BRA `(.L_x_23) ;  /* 0x0000000000687947 */ /* 0x000fea0003800000 */
.L_x_22:
[----:B0-----:R-:W-:Y:S02]  /*1de0*/  IABS R4, R10 ;  /* 0x0000000a00047213 */ /* 0x001fe40000000000 */
[----:B-12---:R-:W-:Y:S02]  /*1df0*/  IABS R11, R12 ;  /* 0x0000000c000b7213 */ /* 0x006fe40000000000 */
[----:B------:R-:W0:Y:S01]  /*1e00*/  I2F.RP R6, R4 ;  /* 0x0000000400067306 */ /* 0x000e220000209400 */
[----:B------:R-:W-:-:S07]  /*1e10*/  ISETP.GE.AND P3, PT, R12, RZ, PT ;  /* 0x000000ff0c00720c */ /* 0x000fce0003f66270 */
[----:B0-----:R-:W4:Y:S02]  /*1e20*/  MUFU.RCP R6, R6 ;  /* 0x0000000600067308 */ /* 0x001f240000001000 */
[----:B----4-:R-:W-:Y:S01]  /*1e30*/  VIADD R8, R6, 0xffffffe ;  /* 0x0ffffffe06087836 */ /* 0x010fe20000000000 */
[----:B------:R-:W-:-:S05]  /*1e40*/  LOP3.LUT R6, RZ, R10, RZ, 0x33, !PT ;  /* 0x0000000aff067212 */ /* 0x000fca00078e33ff */
[----:B------:R0:W1:Y:S02]  /*1e50*/  F2I.FTZ.U32.TRUNC.NTZ R9, R8 ;  /* 0x0000000800097305 */ /* 0x000064000021f000 */
[----:B0-----:R-:W-:Y:S02]  /*1e60*/  IMAD.MOV.U32 R8, RZ, RZ, RZ ;  /* 0x000000ffff087224 */ /* 0x001fe400078e00ff */
[----:B-1----:R-:W-:-:S05]  /*1e70*/  IMAD R5, R9, R4, RZ ;  /* 0x0000000409057224 */ /* 0x002fca00078e02ff */
[----:B------:R-:W-:-:S05]  /*1e80*/  IADD3 R5, PT, PT, -R5, RZ, RZ ;  /* 0x000000ff05057210 */ /* 0x000fca0007ffe1ff */
[----:B------:R-:W-:-:S04]  /*1e90*/  IMAD.HI.U32 R5, R9, R5, R8 ;  /* 0x0000000509057227 */ /* 0x000fc800078e0008 */
[----:B------:R-:W-:-:S04]  /*1ea0*/  IMAD.MOV.U32 R9, RZ, RZ, R11 ;  /* 0x000000ffff097224 */ /* 0x000fc800078e000b */
[----:B------:R-:W-:-:S05]  /*1eb0*/  IMAD.HI.U32 R11, R5, R9, RZ ;  /* 0x00000009050b7227 */ /* 0x000fca00078e00ff */
[----:B------:R-:W-:-:S05]  /*1ec0*/  IADD3 R11, PT, PT, -R11, RZ, RZ ;  /* 0x000000ff0b0b7210 */ /* 0x000fca0007ffe1ff */
[----:B------:R-:W-:-:S05]  /*1ed0*/  IMAD R11, R4, R11, R9 ;  /* 0x0000000b040b7224 */ /* 0x000fca00078e0209 */
[----:B------:R-:W-:-:S13]  /*1ee0*/  ISETP.GT.U32.AND P0, PT, R4, R11, PT ;  /* 0x0000000b0400720c */ /* 0x000fda0003f04070 */
[----:B------:R-:W-:-:S05]  /*1ef0*/  @!P0 IMAD.IADD R11, R11, 0x1, -R4 ;  /* 0x000000010b0b8824 */ /* 0x000fca00078e0a04 */
[----:B------:R-:W-:-:S13]  /*1f00*/  ISETP.GT.U32.AND P0, PT, R4, R11, PT ;  /* 0x0000000b0400720c */ /* 0x000fda0003f04070 */
[----:B------:R-:W-:Y:S01]  /*1f10*/  @!P0 IMAD.IADD R11, R11, 0x1, -R4 ;  /* 0x000000010b0b8824 */ /* 0x000fe200078e0a04 */
[----:B------:R-:W-:-:S04]  /*1f20*/  ISETP.NE.AND P0, PT, R10, RZ, PT ;  /* 0x000000ff0a00720c */ /* 0x000fc80003f05270 */
[----:B------:R-:W-:-:S05]  /*1f30*/  MOV R9, R11 ;  /* 0x0000000b00097202 */ /* 0x000fca0000000f00 */
[----:B------:R-:W-:-:S05]  /*1f40*/  @!P3 IMAD.MOV R9, RZ, RZ, -R9 ;  /* 0x000000ffff09b224 */ /* 0x000fca00078e0a09 */
[----:B------:R-:W-:-:S05]  /*1f50*/  SEL R9, R6, R9, !P0 ;  /* 0x0000000906097207 */ /* 0x000fca0004000000 */
[----:B------:R-:W-:-:S06]  /*1f60*/  IMAD R9, R9, 0x4, R18 ;  /* 0x0000000409097824 */ /* 0x000fcc00078e0212 */
[----:B------:R-:W0:Y:S02]  /*1f70*/  LDS R9, [R9] ;  /* 0x0000000009097984 */ /* 0x000e240000000800 */
.L_x_23:
[----:B------:R-:W-:Y:S05]  /*1f80*/  BSYNC.RECONVERGENT B1 ;  /* 0x0000000000017941 */ /* 0x000fea0003800200 */
.L_x_21:
[----:B------:R-:W-:-:S09]  /*1f90*/  UISETP.NE.AND UP0, UPT, UR4, UR6, UPT ;  /* 0x000000060400728c */ /* 0x000fd2000bf05270 */
[----:B------:R-:W-:Y:S05]  /*1fa0*/  BRA.U UP0, `(.L_x_24) ;  /* 0x0000000100147547 */ /* 0x000fea000b800000 */
[----:B------:R-:W-:-:S04]  /*1fb0*/  @!P3 IADD3 R11, PT, PT, -R11, RZ, RZ ;  /* 0x000000ff0b0bb210 */ /* 0x000fc80007ffe1ff */
[----:B------:R-:W-:-:S05]  /*1fc0*/  SEL R8, R6, R11, !P0 ;  /* 0x0000000b06087207 */ /* 0x000fca0004000000 */
[----:B------:R-:W-:-:S06]  /*1fd0*/  IMAD R8, R8, 0x80, R15 ;  /* 0x0000008008087824 */ /* 0x000fcc00078e020f */
[----:B------:R-:W3:Y:S01]  /*1fe0*/  LDS R8, [R8] ;  /* 0x0000000008087984 */ /* 0x000ee20000000800 */
[----:B------:R-:W-:Y:S05]  /*1ff0*/  BRA `(.L_x_25) ;  /* 0x0000000000107947 */ /* 0x000fea0003800000 */
.L_x_24:
[----:B------:R-:W-:-:S05]  /*2000*/  @!P3 IMAD.MOV R11, RZ, RZ, -R11 ;  /* 0x000000ffff0bb224 */ /* 0x000fca00078e0a0b */
[----:B------:R-:W-:-:S04]  /*2010*/  SEL R8, R6, R11, !P0 ;  /* 0x0000000b06087207 */ /* 0x000fc80004000000 */
[----:B------:R-:W-:-:S06]  /*2020*/  LEA R8, R8, R19, 0x7 ;  /* 0x0000001308087211 */ /* 0x000fcc00078e38ff */
[----:B------:R-:W2:Y:S02]  /*2030*/  LDS R8, [R8] ;  /* 0x0000000008087984 */ /* 0x000ea40000000800 */
.L_x_25:
[----:B0123--:R-:W-:Y:S01]  /*2040*/  IMAD.IADD R9, R8, 0x1, R9 ;  /* 0x0000000108097824 */ /* 0x00ffe200078e0209 */
[----:B------:R-:W-:Y:S01]  /*2050*/  UISETP.NE.AND UP0, UPT, UR8, UR6, UPT ;  /* 0x000000060800728c */ /* 0x000fe2000bf05270 */
[----:B------:R-:W-:-:S03]  /*2060*/  VIADD R8, R7, 0x2 ;  /* 0x0000000207087836 */ /* 0x000fc60000000000 */
[----:B------:R0:W-:Y:S01]  /*2070*/  ATOMS.MIN.S32 RZ, [R16], R9 ;  /* 0x0000000910ff738c */ /* 0x0001e20000800200 */
[----:B------:R-:W-:Y:S06]  /*2080*/  BAR.SYNC.DEFER_BLOCKING 0x0 ;  /* 0x0000000000007b1d */ /* 0x000fec0000010000 */
[----:B------:R-:W-:Y:S05]  /*2090*/  BRA.U !UP0, `(.L_x_26) ;  /* 0x0000000108407547 */ /* 0x000fea000b800000 */
[----:B------:R-:W-:-:S05]  /*20a0*/  IABS R11, R7 ;  /* 0x00000007000b7213 */ /* 0x000fca0000000000 */
[----:B0-----:R-:W-:-:S05]  /*20b0*/  IMAD.HI.U32 R9, R5, R11, RZ ;  /* 0x0000000b05097227 */ /* 0x001fca00078e00ff */
[----:B------:R-:W-:-:S05]  /*20c0*/  IADD3 R9, PT, PT, -R9, RZ, RZ ;  /* 0x000000ff09097210 */ /* 0x000fca0007ffe1ff */
[----:B------:R-:W-:-:S05]  /*20d0*/  IMAD R9, R4, R9, R11 ;  /* 0x0000000904097224 */ /* 0x000fca00078e020b */
[----:B------:R-:W-:-:S13]  /*20e0*/  ISETP.GT.U32.AND P3, PT, R4, R9, PT ;  /* 0x000000090400720c */ /* 0x000fda0003f64070 */
[----:B------:R-:W-:Y:S01]  /*20f0*/  @!P3 IMAD.IADD R9, R9, 0x1, -R4 ;  /* 0x000000010909b824 */ /* 0x000fe200078e0a04 */
[----:B------:R-:W-:-:S04]  /*2100*/  ISETP.GE.AND P3, PT, R7, RZ, PT ;  /* 0x000000ff0700720c */ /* 0x000fc80003f66270 */
[----:B------:R-:W-:-:S13]  /*2110*/  ISETP.GT.U32.AND P4, PT, R4, R9, PT ;  /* 0x000000090400720c */ /* 0x000fda0003f84070 */
[----:B------:R-:W-:-:S05]  /*2120*/  @!P4 IMAD.IADD R9, R9, 0x1, -R4 ;  /* 0x000000010909c824 */ /* 0x000fca00078e0a04 */
[----:B------:R-:W-:-:S05]  /*2130*/  MOV R11, R9 ;  /* 0x00000009000b7202 */ /* 0x000fca0000000f00 */
[----:B------:R-:W-:-:S04]  /*2140*/  IMAD.MOV.U32 R9, RZ, RZ, R11 ;  /* 0x000000ffff097224 */ /* 0x000fc800078e000b */
[----:B------:R-:W-:-:S05]  /*2150*/  @!P3 IMAD.MOV R9, RZ, RZ, -R9 ;  /* 0x000000ffff09b224 */ /* 0x000fca00078e0a09 */
[----:B------:R-:W-:-:S04]  /*2160*/  SEL R9, R6, R9, !P0 ;  /* 0x0000000906097207 */ /* 0x000fc80004000000 */
[----:B------:R-:W-:-:S06]  /*2170*/  LEA R9, R9, R18, 0x2 ;  /* 0x0000001209097211 */ /* 0x000fcc00078e10ff */
[----:B------:R-:W0:Y:S01]  /*2180*/  LDS R9, [R9] ;  /* 0x0000000009097984 */ /* 0x000e220000000800 */
[----:B------:R-:W-:Y:S05]  /*2190*/  BRA `(.L_x_27) ;  /* 0x0000000000387947 */ /* 0x000fea0003800000 */
.L_x_26:
[----:B0-----:R-:W-:-:S05]  /*21a0*/  IABS R9, R7 ;  /* 0x0000000700097213 */ /* 0x001fca0000000000 */
[----:B------:R-:W-:-:S04]  /*21b0*/  IMAD.HI.U32 R11, R5, R9, RZ ;  /* 0x00000009050b7227 */ /* 0x000fc800078e00ff */
[----:B------:R-:W-:-:S04]  /*21c0*/  IMAD.MOV R11, RZ, RZ, -R11 ;  /* 0x000000ffff0b7224 */ /* 0x000fc800078e0a0b */
[----:B------:R-:W-:-:S05]  /*21d0*/  IMAD R11, R4, R11, R9 ;  /* 0x0000000b040b7224 */ /* 0x000fca00078e0209 */
[----:B------:R-:W-:-:S13]  /*21e0*/  ISETP.GT.U32.AND P3, PT, R4, R11, PT ;  /* 0x0000000b0400720c */ /* 0x000fda0003f64070 */
[----:B------:R-:W-:Y:S01]  /*21f0*/  @!P3 IMAD.IADD R11, R11, 0x1, -R4 ;  /* 0x000000010b0bb824 */ /* 0x000fe200078e0a04 */
[----:B------:R-:W-:-:S04]  /*2200*/  ISETP.GE.AND P3, PT, R7, RZ, PT ;  /* 0x000000ff0700720c */ /* 0x000fc80003f66270 */
[----:B------:R-:W-:-:S13]  /*2210*/  ISETP.GT.U32.AND P4, PT, R4, R11, PT ;  /* 0x0000000b0400720c */ /* 0x000fda0003f84070 */
[----:B------:R-:W-:-:S05]  /*2220*/  @!P4 IADD3 R11, PT, PT, R11, -R4, RZ ;  /* 0x800000040b0bc210 */ /* 0x000fca0007ffe0ff */
[----:B------:R-:W-:-:S04]  /*2230*/  IMAD.MOV.U32 R9, RZ, RZ, R11 ;  /* 0x000000ffff097224 */ /* 0x000fc800078e000b */
[----:B------:R-:W-:-:S05]  /*2240*/  @!P3 IMAD.MOV R9, RZ, RZ, -R9 ;  /* 0x000000ffff09b224 */ /* 0x000fca00078e0a09 */
[----:B------:R-:W-:-:S04]  /*2250*/  SEL R9, R6, R9, !P0 ;  /* 0x0000000906097207 */ /* 0x000fc80004000000 */
[----:B------:R-:W-:-:S06]  /*2260*/  LEA R9, R9, R14, 0x2 ;  /* 0x0000000e09097211 */ /* 0x000fcc00078e10ff */
[----:B------:R-:W1:Y:S02]  /*2270*/  LDS R9, [R9] ;  /* 0x0000000009097984 */ /* 0x000e640000000800 */
.L_x_27:
[----:B------:R-:W-:-:S09]  /*2280*/  UISETP.NE.AND UP1, UPT, UR4, UR6, UPT ;  /* 0x000000060400728c */ /* 0x000fd2000bf25270 */
[----:B------:R-:W-:Y:S05]  /*2290*/  BRA.U !UP1, `(.L_x_28) ;  /* 0x0000000109147547 */ /* 0x000fea000b800000 */
[----:B------:R-:W-:-:S05]  /*22a0*/  @!P3 IMAD.MOV R11, RZ, RZ, -R11 ;  /* 0x000000ffff0bb224 */ /* 0x000fca00078e0a0b */
[----:B------:R-:W-:-:S05]  /*22b0*/  SEL R12, R6, R11, !P0 ;  /* 0x0000000b060c7207 */ /* 0x000fca0004000000 */
[----:B------:R-:W-:-:S06]  /*22c0*/  IMAD R12, R12, 0x80, R19 ;  /* 0x000000800c0c7824 */ /* 0x000fcc00078e0213 */
[----:B------:R-:W3:Y:S01]  /*22d0*/  LDS R12, [R12] ;  /* 0x000000000c0c7984 */ /* 0x000ee20000000800 */
[----:B------:R-:W-:Y:S05]  /*22e0*/  BRA `(.L_x_29) ;  /* 0x0000000000107947 */ /* 0x000fea0003800000 */
.L_x_28:
[----:B------:R-:W-:-:S04]  /*22f0*/  @!P3 IADD3 R11, PT, PT, -R11, RZ, RZ ;  /* 0x000000ff0b0bb210 */ /* 0x000fc80007ffe1ff */
[----:B------:R-:W-:-:S05]  /*2300*/  SEL R12, R6, R11, !P0 ;  /* 0x0000000b060c7207 */ /* 0x000fca0004000000 */
[----:B------:R-:W-:-:S06]  /*2310*/  IMAD R12, R12, 0x80, R15 ;  /* 0x000000800c0c7824 */ /* 0x000fcc00078e020f */
[----:B------:R-:W2:Y:S02]  /*2320*/  LDS R12, [R12] ;  /* 0x000000000c0c7984 */ /* 0x000ea40000000800 */
.L_x_29:
[----:B0123--:R-:W-:Y:S01]  /*2330*/  IMAD.IADD R9, R12, 0x1, R9 ;  /* 0x000000010c097824 */ /* 0x00ffe200078e0209 */
[----:B------:R-:W-:-:S04]  /*2340*/  IADD3 R12, PT, PT, R7, 0x1, RZ ;  /* 0x00000001070c7810 */ /* 0x000fc80007ffe0ff */
[----:B------:R0:W-:Y:S01]  /*2350*/  ATOMS.MIN.S32 RZ, [R16], R9 ;  /* 0x0000000910ff738c */ /* 0x0001e20000800200 */
[----:B------:R-:W-:Y:S06]  /*2360*/  BAR.SYNC.DEFER_BLOCKING 0x0 ;  /* 0x0000000000007b1d */ /* 0x000fec0000010000 */
[----:B------:R-:W-:Y:S05]  /*2370*/  BRA.U !UP0, `(.L_x_30) ;  /* 0x0000000108407547 */ /* 0x000fea000b800000 */
[----:B------:R-:W-:-:S05]  /*2380*/  IABS R11, R12 ;  /* 0x0000000c000b7213 */ /* 0x000fca0000000000 */
[----:B0-----:R-:W-:-:S04]  /*2390*/  IMAD.HI.U32 R9, R5, R11, RZ ;  /* 0x0000000b05097227 */ /* 0x001fc800078e00ff */
        /* <DEDUP_REMOVED lines=8> */
[----:B------:R-:W-:-:S05]  /*2420*/  IMAD.MOV.U32 R9, RZ, RZ, R11 ;  /* 0x000000ffff097224 */ /* 0x000fca00078e000b */
[----:B------:R-:W-:-:S04]  /*2430*/  @!P3 IADD3 R9, PT, PT, -R9, RZ, RZ ;  /* 0x000000ff0909b210 */ /* 0x000fc80007ffe1ff */
[----:B------:R-:W-:-:S05]  /*2440*/  SEL R9, R6, R9, !P0 ;  /* 0x0000000906097207 */ /* 0x000fca0004000000 */
[----:B------:R-:W-:-:S06]  /*2450*/  IMAD R9, R9, 0x4, R18 ;  /* 0x0000000409097824 */ /* 0x000fcc00078e0212 */
[----:B------:R-:W0:Y:S01]  /*2460*/  LDS R9, [R9] ;  /* 0x0000000009097984 */ /* 0x000e220000000800 */
[----:B------:R-:W-:Y:S05]  /*2470*/  BRA `(.L_x_31) ;  /* 0x0000000000387947 */ /* 0x000fea0003800000 */
.L_x_30:
[----:B0-----:R-:W-:-:S05]  /*2480*/  IABS R9, R12 ;  /* 0x0000000c00097213 */ /* 0x001fca0000000000 */
[----:B------:R-:W-:-:S04]  /*2490*/  IMAD.HI.U32 R11, R5, R9, RZ ;  /* 0x00000009050b7227 */ /* 0x000fc800078e00ff */
[----:B------:R-:W-:-:S04]  /*24a0*/  IMAD.MOV R11, RZ, RZ, -R11 ;  /* 0x000000ffff0b7224 */ /* 0x000fc800078e0a0b */
[----:B------:R-:W-:-:S05]  /*24b0*/  IMAD R11, R4, R11, R9 ;  /* 0x0000000b040b7224 */ /* 0x000fca00078e0209 */
[----:B------:R-:W-:-:S13]  /*24c0*/  ISETP.GT.U32.AND P3, PT, R4, R11, PT ;  /* 0x0000000b0400720c */ /* 0x000fda0003f64070 */
[----:B------:R-:W-:Y:S02]  /*24d0*/  @!P3 IADD3 R11, PT, PT, R11, -R4, RZ ;  /* 0x800000040b0bb210 */ /* 0x000fe40007ffe0ff */
[----:B------:R-:W-:Y:S02]  /*24e0*/  ISETP.GE.AND P3, PT, R12, RZ, PT ;  /* 0x000000ff0c00720c */ /* 0x000fe40003f66270 */
[----:B------:R-:W-:-:S13]  /*24f0*/  ISETP.GT.U32.AND P4, PT, R4, R11, PT ;  /* 0x0000000b0400720c */ /* 0x000fda0003f84070 */
[----:B------:R-:W-:-:S04]  /*2500*/  @!P4 IMAD.IADD R11, R11, 0x1, -R4 ;  /* 0x000000010b0bc824 */ /* 0x000fc800078e0a04 */
[----:B------:R-:W-:-:S05]  /*2510*/  IMAD.MOV.U32 R9, RZ, RZ, R11 ;  /* 0x000000ffff097224 */ /* 0x000fca00078e000b */
[----:B------:R-:W-:-:S04]  /*2520*/  @!P3 IADD3 R9, PT, PT, -R9, RZ, RZ ;  /* 0x000000ff0909b210 */ /* 0x000fc80007ffe1ff */
[----:B------:R-:W-:-:S05]  /*2530*/  SEL R9, R6, R9, !P0 ;  /* 0x0000000906097207 */ /* 0x000fca0004000000 */
[----:B------:R-:W-:-:S06]  /*2540*/  IMAD R9, R9, 0x4, R14 ;  /* 0x0000000409097824 */ /* 0x000fcc00078e020e */
[----:B------:R-:W1:Y:S02]  /*2550*/  LDS R9, [R9] ;  /* 0x0000000009097984 */ /* 0x000e640000000800 */
.L_x_31:
[----:B------:R-:W-:Y:S05]  /*2560*/  BRA.U !UP1, `(.L_x_32) ;  /* 0x0000000109147547 */ /* 0x000fea000b800000 */
[----:B------:R-:W-:-:S05]  /*2570*/  @!P3 IMAD.MOV R11, RZ, RZ, -R11 ;  /* 0x000000ffff0bb224 */ /* 0x000fca00078e0a0b */
[----:B------:R-:W-:-:S04]  /*2580*/  SEL R12, R6, R11, !P0 ;  /* 0x0000000b060c7207 */ /* 0x000fc80004000000 */
[----:B------:R-:W-:-:S06]  /*2590*/  LEA R12, R12, R19, 0x7 ;  /* 0x000000130c0c7211 */ /* 0x000fcc00078e38ff */
[----:B------:R-:W3:Y:S01]  /*25a0*/  LDS R12, [R12] ;  /* 0x000000000c0c7984 */ /* 0x000ee20000000800 */
[----:B------:R-:W-:Y:S05]  /*25b0*/  BRA `(.L_x_33) ;  /* 0x0000000000107947 */ /* 0x000fea0003800000 */
.L_x_32:
[----:B------:R-:W-:-:S05]  /*25c0*/  @!P3 IMAD.MOV R11, RZ, RZ, -R11 ;  /* 0x000000ffff0bb224 */ /* 0x000fca00078e0a0b */
[----:B------:R-:W-:-:S05]  /*25d0*/  SEL R12, R6, R11, !P0 ;  /* 0x0000000b060c7207 */ /* 0x000fca0004000000 */
[----:B------:R-:W-:-:S06]  /*25e0*/  IMAD R12, R12, 0x80, R15 ;  /* 0x000000800c0c7824 */ /* 0x000fcc00078e020f */
[----:B------:R-:W2:Y:S02]  /*25f0*/  LDS R12, [R12] ;  /* 0x000000000c0c7984 */ /* 0x000ea40000000800 */
.L_x_33:
[----:B0123--:R-:W-:-:S05]  /*2600*/  IADD3 R9, PT, PT, R12, R9, RZ ;  /* 0x000000090c097210 */ /* 0x00ffca0007ffe0ff */
[----:B------:R0:W-:Y:S01]  /*2610*/  ATOMS.MIN.S32 RZ, [R16], R9 ;  /* 0x0000000910ff738c */ /* 0x0001e20000800200 */
[----:B------:R-:W-:Y:S06]  /*2620*/  BAR.SYNC.DEFER_BLOCKING 0x0 ;  /* 0x0000000000007b1d */ /* 0x000fec0000010000 */
[----:B------:R-:W-:Y:S05]  /*2630*/  BRA.U !UP0, `(.L_x_34) ;  /* 0x0000000108407547 */ /* 0x000fea000b800000 */
        /* <DEDUP_REMOVED lines=16> */
.L_x_34:
        /* <DEDUP_REMOVED lines=14> */
.L_x_35:
[----:B------:R-:W-:Y:S05]  /*2820*/  BRA.U !UP1, `(.L_x_36) ;  /* 0x0000000109147547 */ /* 0x000fea000b800000 */
[----:B------:R-:W-:-:S05]  /*2830*/  @!P3 IMAD.MOV R9, RZ, RZ, -R9 ;  /* 0x000000ffff09b224 */ /* 0x000fca00078e0a09 */
[----:B------:R-:W-:-:S04]  /*2840*/  SEL R6, R6, R9, !P0 ;  /* 0x0000000906067207 */ /* 0x000fc80004000000 */
[----:B------:R-:W-:-:S06]  /*2850*/  LEA R6, R6, R19, 0x7 ;  /* 0x0000001306067211 */ /* 0x000fcc00078e38ff */
[----:B------:R-:W2:Y:S01]  /*2860*/  LDS R6, [R6] ;  /* 0x0000000006067984 */ /* 0x000ea20000000800 */
[----:B------:R-:W-:Y:S05]  /*2870*/  BRA `(.L_x_37) ;  /* 0x0000000000107947 */ /* 0x000fea0003800000 */
.L_x_36:
[----:B------:R-:W-:-:S05]  /*2880*/  @!P3 IMAD.MOV R9, RZ, RZ, -R9 ;  /* 0x000000ffff09b224 */ /* 0x000fca00078e0a09 */
[----:B------:R-:W-:-:S05]  /*2890*/  SEL R6, R6, R9, !P0 ;  /* 0x0000000906067207 */ /* 0x000fca0004000000 */
[----:B------:R-:W-:-:S06]  /*28a0*/  IMAD R6, R6, 0x80, R15 ;  /* 0x0000008006067824 */ /* 0x000fcc00078e020f */
[----:B------:R-:W3:Y:S02]  /*28b0*/  LDS R6, [R6] ;  /* 0x0000000006067984 */ /* 0x000ee40000000800 */
.L_x_37:
[----:B0123--:R-:W-:Y:S01]  /*28c0*/  IADD3 R5, PT, PT, R6, R5, RZ ;  /* 0x0000000506057210 */ /* 0x00ffe20007ffe0ff */
[----:B------:R-:W-:-:S04]  /*28d0*/  VIADD R7, R7, 0x4 ;  /* 0x0000000407077836 */ /* 0x000fc80000000000 */
[----:B------:R3:W-:Y:S01]  /*28e0*/  ATOMS.MIN.S32 RZ, [R16], R5 ;  /* 0x0000000510ff738c */ /* 0x0007e20000800200 */
[----:B------:R-:W-:Y:S06]  /*28f0*/  BAR.SYNC.DEFER_BLOCKING 0x0 ;  /* 0x0000000000007b1d */ /* 0x000fec0000010000 */
[----:B------:R-:W-:Y:S05]  /*2900*/  @P1 BRA `(.L_x_38) ;  /* 0xfffffff000b01947 */ /* 0x000fea000383ffff */
.L_x_13:
[----:B------:R-:W-:Y:S05]  /*2910*/  BSYNC.RECONVERGENT B0 ;  /* 0x0000000000007941 */ /* 0x000fea0003800200 */
.L_x_12:
[----:B------:R-:W3:Y:S04]  /*2920*/  LDG.E.64 R2, desc[UR10][R2.64] ;  /* 0x0000000a02027981 */ /* 0x000ee8000c1e1b00 */
[----:B------:R-:W0:Y:S01]  /*2930*/  LDS R7, [R16] ;  /* 0x0000000010077984 */ /* 0x000e220000000800 */
[----:B---3--:R-:W-:-:S05]  /*2940*/  IMAD.WIDE R4, R17, 0x4, R2 ;  /* 0x0000000411047825 */ /* 0x008fca00078e0202 */
[----:B0-----:R-:W-:Y:S01]  /*2950*/  ST.E desc[UR10][R4.64], R7 ;  /* 0x0000000704007985 */ /* 0x001fe2000c10190a */
[----:B------:R-:W-:Y:S06]  /*2960*/  BAR.SYNC.DEFER_BLOCKING 0x0 ;  /* 0x0000000000007b1d */ /* 0x000fec0000010000 */
[----:B------:R-:W-:Y:S05]  /*2970*/  EXIT ;  /* 0x000000000000794d */ /* 0x000fea0003800000 */
.L_x_39:
[----:B------:R-:W-:-:S00]  /*2980*/  BRA `(.L_x_39) ;  /* 0xfffffffc00fc7947 */ /* 0x000fc0000383ffff */
[----:B------:R-:W-:-:S00]  /*2990*/  NOP ;  /* 0x0000000000007918 */ /* 0x000fc00000000000 */
        /* <DEDUP_REMOVED lines=14> */
.L_x_40:


//--------------------- .nv.shared._Z3caliiiPPiiiiii --------------------------
	.section	.nv.shared._Z3caliiiPPiiiiii,"aw",@nobits
	.sectionflags	@""
	.align	4
.nv.shared._Z3caliiiPPiiiiii:
	.zero		13312


//--------------------- .nv.shared.reserved.0     --------------------------
	.section	.nv.shared.reserved.0,"aw",@nobits
	.weak		__nv_reservedSMEM_offset_0_alias
	.size		__nv_reservedSMEM_offset_0_alias, 0, 64
	.other		__nv_reservedSMEM_offset_0_alias,@"STO_CUDA_RESERVED_SHARED STV_DEFAULT"
__nv_reservedSMEM_offset_0_alias:
	.zero		0
	.zero		64


//--------------------- .nv.constant0._Z3caliiiPPiiiiii --------------------------
	.section	.nv.constant0._Z3caliiiPPiiiiii,"a",@progbits
	.sectionflags	@""
	.align	4
.nv.constant0._Z3caliiiPPiiiiii:
	.zero		940


//--------------------- SYMBOLS --------------------------

	.type		.nv.reservedSmem.offset0,@object
	.size		.nv.reservedSmem.offset0,0x4
	.type		.nv.reservedSmem.cap,@object
	.size		.nv.reservedSmem.cap,0x4
